	.target	sm_90a

	.elftype	@"ET_EXEC"


//--------------------- .note.nv.tkinfo           --------------------------
	.section	.note.nv.tkinfo,"",@"SHT_NOTE"
	.sectionflags	@"SHF_NOTE_NV_TKINFO"
	.tkinfo
        /*0018*/ 	.word	0x00000002
        /*0030*/ 	.string	""
        /*0030*/ 	.string	"ptxas"
        /*0030*/ 	.string	"Cuda compilation tools, release 13.0, V13.0.88"
        /*0030*/ 	.string	"Build cuda_13.0.r13.0/compiler.36424714_0"
        /*0030*/ 	.string	"-arch sm_90a -m 64 "



//--------------------- .note.nv.cuinfo           --------------------------
	.section	.note.nv.cuinfo,"",@"SHT_NOTE"
	.sectionflags	@"SHF_NOTE_NV_CUINFO"
        /*0018*/ 	.short	0x0002
        /*001a*/ 	.short	0x005a
        /*001c*/ 	.short	0x0082
	.zero		2


//--------------------- .nv.info                  --------------------------
	.section	.nv.info,"",@"SHT_CUDA_INFO"
	.align	4


	//----- nvinfo : EIATTR_REGCOUNT
	.align		4
        /*0000*/ 	.byte	0x04, 0x2f
        /*0002*/ 	.short	(.L_15 - .L_14)
	.align		4
.L_14:
        /*0004*/ 	.word	index@(_ZN7cutlass13device_kernelINS_4gemm6kernel13GemmUniversalIN4cute5tupleIJiiiiEEENS1_10collective13CollectiveMmaINS1_34MainloopSm90TmaGmmaWarpSpecializedILi6ENS5_IJNS4_1CILi2EEENSA_ILi1EEESC_EEENS1_35KernelTmaWarpSpecializedCooperativeEEENS5_IJNSA_ILi256EEENSA_ILi8EEENSA_ILi128EEEEEEaNS5_IJlSC_lEEEaSK_NS4_8TiledMMAINS4_8MMA_AtomIJNS4_4SM904GMMA25MMA_64x8x32_S32S8S8_SS_TNEEEENS4_6LayoutISD_NS5_IJSC_NSA_ILi0EEESS_EEEEENS5_IJNS4_10UnderscoreESV_SV_EEEEENS4_13SM90_TMA_LOADENS4_14ComposedLayoutINS4_7SwizzleILi3ELi4ELi3EEENS4_18smem_ptr_flag_bitsILi8EEENSR_INS5_IJSH_SI_EEENS5_IJSI_SC_EEEEEEEvNS4_8identityENS4_23SM90_TMA_LOAD_MULTICASTES17_vS18_EENS_8epilogue10collective6detail29Sm90TmaWarpSpecializedAdapterINS1C_15DefaultEpilogueIaSK_SK_NS1B_6thread17LinearCombinationIaLi1EiiLNS1G_9ScaleType4KindE0ELNS_15FloatRoundStyleE2EaEENS1_15EpilogueDefaultEEEEEvvEEEEvNT_6ParamsE)
        /*0008*/ 	.word	0x000000a8


	//----- nvinfo : EIATTR_FRAME_SIZE
	.align		4
.L_15:
        /*000c*/ 	.byte	0x04, 0x11
        /*000e*/ 	.short	(.L_17 - .L_16)
	.align		4
.L_16:
        /*0010*/ 	.word	index@(_ZN7cutlass13device_kernelINS_4gemm6kernel13GemmUniversalIN4cute5tupleIJiiiiEEENS1_10collective13CollectiveMmaINS1_34MainloopSm90TmaGmmaWarpSpecializedILi6ENS5_IJNS4_1CILi2EEENSA_ILi1EEESC_EEENS1_35KernelTmaWarpSpecializedCooperativeEEENS5_IJNSA_ILi256EEENSA_ILi8EEENSA_ILi128EEEEEEaNS5_IJlSC_lEEEaSK_NS4_8TiledMMAINS4_8MMA_AtomIJNS4_4SM904GMMA25MMA_64x8x32_S32S8S8_SS_TNEEEENS4_6LayoutISD_NS5_IJSC_NSA_ILi0EEESS_EEEEENS5_IJNS4_10UnderscoreESV_SV_EEEEENS4_13SM90_TMA_LOADENS4_14ComposedLayoutINS4_7SwizzleILi3ELi4ELi3EEENS4_18smem_ptr_flag_bitsILi8EEENSR_INS5_IJSH_SI_EEENS5_IJSI_SC_EEEEEEEvNS4_8identityENS4_23SM90_TMA_LOAD_MULTICASTES17_vS18_EENS_8epilogue10collective6detail29Sm90TmaWarpSpecializedAdapterINS1C_15DefaultEpilogueIaSK_SK_NS1B_6thread17LinearCombinationIaLi1EiiLNS1G_9ScaleType4KindE0ELNS_15FloatRoundStyleE2EaEENS1_15EpilogueDefaultEEEEEvvEEEEvNT_6ParamsE)
        /*0014*/ 	.word	0x00000000


	//----- nvinfo : EIATTR_MIN_STACK_SIZE
	.align		4
.L_17:
        /*0018*/ 	.byte	0x04, 0x12
        /*001a*/ 	.short	(.L_19 - .L_18)
	.align		4
.L_18:
        /*001c*/ 	.word	index@(_ZN7cutlass13device_kernelINS_4gemm6kernel13GemmUniversalIN4cute5tupleIJiiiiEEENS1_10collective13CollectiveMmaINS1_34MainloopSm90TmaGmmaWarpSpecializedILi6ENS5_IJNS4_1CILi2EEENSA_ILi1EEESC_EEENS1_35KernelTmaWarpSpecializedCooperativeEEENS5_IJNSA_ILi256EEENSA_ILi8EEENSA_ILi128EEEEEEaNS5_IJlSC_lEEEaSK_NS4_8TiledMMAINS4_8MMA_AtomIJNS4_4SM904GMMA25MMA_64x8x32_S32S8S8_SS_TNEEEENS4_6LayoutISD_NS5_IJSC_NSA_ILi0EEESS_EEEEENS5_IJNS4_10UnderscoreESV_SV_EEEEENS4_13SM90_TMA_LOADENS4_14ComposedLayoutINS4_7SwizzleILi3ELi4ELi3EEENS4_18smem_ptr_flag_bitsILi8EEENSR_INS5_IJSH_SI_EEENS5_IJSI_SC_EEEEEEEvNS4_8identityENS4_23SM90_TMA_LOAD_MULTICASTES17_vS18_EENS_8epilogue10collective6detail29Sm90TmaWarpSpecializedAdapterINS1C_15DefaultEpilogueIaSK_SK_NS1B_6thread17LinearCombinationIaLi1EiiLNS1G_9ScaleType4KindE0ELNS_15FloatRoundStyleE2EaEENS1_15EpilogueDefaultEEEEEvvEEEEvNT_6ParamsE)
        /*0020*/ 	.word	0x00000000
.L_19:


//--------------------- .nv.compat                --------------------------
	.section	.nv.compat,"",@"SHT_CUDA_COMPAT_INFO"
	.align	4
        /*0000*/ 	.byte	0x02, 0x09, 0x01, 0x00, 0x02, 0x02, 0x04, 0x00, 0x02, 0x05, 0x05, 0x00, 0x03, 0x07, 0x01, 0x01
        /*0010*/ 	.byte	0x02, 0x03, 0x01, 0x00, 0x02, 0x06, 0x01, 0x00, 0x04, 0x0b, 0x08, 0x00, 0x00, 0x00, 0x00, 0x00
        /*0020*/ 	.byte	0x00, 0x00, 0x00, 0x00


//--------------------- .nv.info._ZN7cutlass13device_kernelINS_4gemm6kernel13GemmUniversalIN4cute5tupleIJiiiiEEENS1_10collective13CollectiveMmaINS1_34MainloopSm90TmaGmmaWarpSpecializedILi6ENS5_IJNS4_1CILi2EEENSA_ILi1EEESC_EEENS1_35KernelTmaWarpSpecializedCooperativeEEENS5_IJNSA_ILi256EEENSA_ILi8EEENSA_ILi128EEEEEEaNS5_IJlSC_lEEEaSK_NS4_8TiledMMAINS4_8MMA_AtomIJNS4_4SM904GMMA25MMA_64x8x32_S32S8S8_SS_TNEEEENS4_6LayoutISD_NS5_IJSC_NSA_ILi0EEESS_EEEEENS5_IJNS4_10UnderscoreESV_SV_EEEEENS4_13SM90_TMA_LOADENS4_14ComposedLayoutINS4_7SwizzleILi3ELi4ELi3EEENS4_18smem_ptr_flag_bitsILi8EEENSR_INS5_IJSH_SI_EEENS5_IJSI_SC_EEEEEEEvNS4_8identityENS4_23SM90_TMA_LOAD_MULTICASTES17_vS18_EENS_8epilogue10collective6detail29Sm90TmaWarpSpecializedAdapterINS1C_15DefaultEpilogueIaSK_SK_NS1B_6thread17LinearCombinationIaLi1EiiLNS1G_9ScaleType4KindE0ELNS_15FloatRoundStyleE2EaEENS1_15EpilogueDefaultEEEEEvvEEEEvNT_6ParamsE --------------------------
	.section	.nv.info._ZN7cutlass13device_kernelINS_4gemm6kernel13GemmUniversalIN4cute5tupleIJiiiiEEENS1_10collective13CollectiveMmaINS1_34MainloopSm90TmaGmmaWarpSpecializedILi6ENS5_IJNS4_1CILi2EEENSA_ILi1EEESC_EEENS1_35KernelTmaWarpSpecializedCooperativeEEENS5_IJNSA_ILi256EEENSA_ILi8EEENSA_ILi128EEEEEEaNS5_IJlSC_lEEEaSK_NS4_8TiledMMAINS4_8MMA_AtomIJNS4_4SM904GMMA25MMA_64x8x32_S32S8S8_SS_TNEEEENS4_6LayoutISD_NS5_IJSC_NSA_ILi0EEESS_EEEEENS5_IJNS4_10UnderscoreESV_SV_EEEEENS4_13SM90_TMA_LOADENS4_14ComposedLayoutINS4_7SwizzleILi3ELi4ELi3EEENS4_18smem_ptr_flag_bitsILi8EEENSR_INS5_IJSH_SI_EEENS5_IJSI_SC_EEEEEEEvNS4_8identityENS4_23SM90_TMA_LOAD_MULTICASTES17_vS18_EENS_8epilogue10collective6detail29Sm90TmaWarpSpecializedAdapterINS1C_15DefaultEpilogueIaSK_SK_NS1B_6thread17LinearCombinationIaLi1EiiLNS1G_9ScaleType4KindE0ELNS_15FloatRoundStyleE2EaEENS1_15EpilogueDefaultEEEEEvvEEEEvNT_6ParamsE,"",@"SHT_CUDA_INFO"
	.sectionflags	@""
	.align	4


	//----- nvinfo : EIATTR_CUDA_API_VERSION
	.align		4
        /*0000*/ 	.byte	0x04, 0x37
        /*0002*/ 	.short	(.L_21 - .L_20)
.L_20:
        /*0004*/ 	.word	0x00000082


	//----- nvinfo : EIATTR_KPARAM_INFO
	.align		4
.L_21:
        /*0008*/ 	.byte	0x04, 0x17
        /*000a*/ 	.short	(.L_23 - .L_22)
.L_22:
        /*000c*/ 	.word	0x00000000
        /*0010*/ 	.short	0x0000
        /*0012*/ 	.short	0x0070
        /*0014*/ 	.byte	0x00, 0xf0, 0x01, 0x10


	//----- nvinfo : EIATTR_SPARSE_MMA_MASK
	.align		4
.L_23:
        /*0018*/ 	.byte	0x03, 0x50
        /*001a*/ 	.short	0x0000


	//----- nvinfo : EIATTR_MAXREG_COUNT
	.align		4
        /*001c*/ 	.byte	0x03, 0x1b
        /*001e*/ 	.short	0x00a8


	//----- nvinfo : EIATTR_NUM_BARRIERS
	.align		4
        /*0020*/ 	.byte	0x02, 0x4c
        /*0022*/ 	.byte	0x01
	.zero		1


	//----- nvinfo : EIATTR_EXTERNS
	.align		4
        /*0024*/ 	.byte	0x04, 0x0f
        /*0026*/ 	.short	(.L_25 - .L_24)


	//   ....[0]....
	.align		4
.L_24:
        /*0028*/ 	.word	index@(__assertfail)


	//----- nvinfo : EIATTR_MERCURY_ISA_VERSION
	.align		4
.L_25:
        /*002c*/ 	.byte	0x03, 0x5f
        /*002e*/ 	.short	0x0101


	//----- nvinfo : EIATTR_INT_WARP_WIDE_INSTR_OFFSETS
	.align		4
        /*0030*/ 	.byte	0x04, 0x31
        /*0032*/ 	.short	(.L_27 - .L_26)


	//   ....[0]....
.L_26:
        /*0034*/ 	.word	0x000004c0


	//   ....[1]....
        /*0038*/ 	.word	0x000004f0


	//   ....[2]....
        /*003c*/ 	.word	0x000006d0


	//----- nvinfo : EIATTR_COOP_GROUP_MASK_REGIDS
	.align		4
.L_27:
        /*0040*/ 	.byte	0x04, 0x29
        /*0042*/ 	.short	(.L_29 - .L_28)


	//   ....[0]....
.L_28:
        /*0044*/ 	.word	0xffffffff


	//   ....[1]....
        /*0048*/ 	.word	0xffffffff


	//   ....[2]....
        /*004c*/ 	.word	0xffffffff


	//   ....[3]....
        /*0050*/ 	.word	0xffffffff


	//   ....[4]....
        /*0054*/ 	.word	0xffffffff


	//   ....[5]....
        /*0058*/ 	.word	0xffffffff


	//----- nvinfo : EIATTR_COOP_GROUP_INSTR_OFFSETS
	.align		4
.L_29:
        /*005c*/ 	.byte	0x04, 0x28
        /*005e*/ 	.short	(.L_31 - .L_30)


	//   ....[0]....
.L_30:
        /*0060*/ 	.word	0x00000060


	//   ....[1]....
        /*0064*/ 	.word	0x00000070


	//   ....[2]....
        /*0068*/ 	.word	0x00000130


	//   ....[3]....
        /*006c*/ 	.word	0x00000310


	//   ....[4]....
        /*0070*/ 	.word	0x00000840


	//   ....[5]....
        /*0074*/ 	.word	0x00001340


	//----- nvinfo : EIATTR_REG_RECONFIG
	.align		4
.L_31:
        /*0078*/ 	.byte	0x01, 0x54
	.zero		2


	//----- nvinfo : EIATTR_SYSCALL_OFFSETS
	.align		4
        /*007c*/ 	.byte	0x04, 0x46
        /*007e*/ 	.short	(.L_33 - .L_32)


	//   ....[0]....
.L_32:
        /*0080*/ 	.word	0x00001510


	//----- nvinfo : EIATTR_MBARRIER_INSTR_OFFSETS
	.align		4
.L_33:
        /*0084*/ 	.byte	0x04, 0x39
        /*0086*/ 	.short	(.L_35 - .L_34)


	//   ....[0]....
.L_34:
        /*0088*/ 	.word	0x00000230
        /*008c*/ 	.word	0x000000ff
        /*0090*/ 	.word	0x00000000
        /*0094*/ 	.short	0x0100
        /*0096*/ 	.byte	0x08
	.zero		1


	//   ....[1]....
        /*0098*/ 	.word	0x00000240
        /*009c*/ 	.word	0x000000ff
        /*00a0*/ 	.word	0x00000030
        /*00a4*/ 	.short	0x0100
        /*00a6*/ 	.byte	0x08
	.zero		1


	//   ....[2]....
        /*00a8*/ 	.word	0x00000250
        /*00ac*/ 	.word	0x000000ff
        /*00b0*/ 	.word	0x00000008
        /*00b4*/ 	.short	0x0100
        /*00b6*/ 	.byte	0x08
	.zero		1


	//   ....[3]....
        /*00b8*/ 	.word	0x00000260
        /*00bc*/ 	.word	0x000000ff
        /*00c0*/ 	.word	0x00000038
        /*00c4*/ 	.short	0x0100
        /*00c6*/ 	.byte	0x08
	.zero		1


	//   ....[4]....
        /*00c8*/ 	.word	0x00000270
        /*00cc*/ 	.word	0x000000ff
        /*00d0*/ 	.word	0x00000010
        /*00d4*/ 	.short	0x0100
        /*00d6*/ 	.byte	0x08
	.zero		1


	//   ....[5]....
        /*00d8*/ 	.word	0x00000280
        /*00dc*/ 	.word	0x000000ff
        /*00e0*/ 	.word	0x00000040
        /*00e4*/ 	.short	0x0100
        /*00e6*/ 	.byte	0x08
	.zero		1


	//   ....[6]....
        /*00e8*/ 	.word	0x00000290
        /*00ec*/ 	.word	0x000000ff
        /*00f0*/ 	.word	0x00000018
        /*00f4*/ 	.short	0x0100
        /*00f6*/ 	.byte	0x08
	.zero		1


	//   ....[7]....
        /*00f8*/ 	.word	0x000002a0
        /*00fc*/ 	.word	0x000000ff
        /*0100*/ 	.word	0x00000048
        /*0104*/ 	.short	0x0100
        /*0106*/ 	.byte	0x08
	.zero		1


	//   ....[8]....
        /*0108*/ 	.word	0x000002b0
        /*010c*/ 	.word	0x000000ff
        /*0110*/ 	.word	0x00000020
        /*0114*/ 	.short	0x0100
        /*0116*/ 	.byte	0x08
	.zero		1


	//   ....[9]....
        /*0118*/ 	.word	0x000002c0
        /*011c*/ 	.word	0x000000ff
        /*0120*/ 	.word	0x00000050
        /*0124*/ 	.short	0x0100
        /*0126*/ 	.byte	0x08
	.zero		1


	//   ....[10]....
        /*0128*/ 	.word	0x000002d0
        /*012c*/ 	.word	0x000000ff
        /*0130*/ 	.word	0x00000028
        /*0134*/ 	.short	0x0100
        /*0136*/ 	.byte	0x08
	.zero		1


	//   ....[11]....
        /*0138*/ 	.word	0x000002e0
        /*013c*/ 	.word	0x000000ff
        /*0140*/ 	.word	0x00000058
        /*0144*/ 	.short	0x0100
        /*0146*/ 	.byte	0x08
	.zero		1


	//   ....[12]....
        /*0148*/ 	.word	0x00000740
        /*014c*/ 	.word	0x000000ff
        /*0150*/ 	.word	0x00000070
        /*0154*/ 	.short	0x0100
        /*0156*/ 	.byte	0x06
	.zero		1


	//   ....[13]....
        /*0158*/ 	.word	0x000007d0
        /*015c*/ 	.word	0x000000ff
        /*0160*/ 	.word	0x00000078
        /*0164*/ 	.short	0x0100
        /*0166*/ 	.byte	0x06
	.zero		1


	//   ....[14]....
        /*0168*/ 	.word	0x000015d0
        /*016c*/ 	.word	0x00000003
        /*0170*/ 	.word	0x00000000
        /*0174*/ 	.short	0x010a
        /*0176*/ 	.byte	0x3f
	.zero		1


	//   ....[15]....
        /*0178*/ 	.word	0x00001610
        /*017c*/ 	.word	0x00000003
        /*0180*/ 	.word	0x00000000
        /*0184*/ 	.short	0x010a
        /*0186*/ 	.byte	0x3f
	.zero		1


	//   ....[16]....
        /*0188*/ 	.word	0x00001b50
        /*018c*/ 	.word	0x00000004
        /*0190*/ 	.word	0x00000000
        /*0194*/ 	.short	0x010a
        /*0196*/ 	.byte	0x3f
	.zero		1


	//   ....[17]....
        /*0198*/ 	.word	0x00001b90
        /*019c*/ 	.word	0x00000004
        /*01a0*/ 	.word	0x00000000
        /*01a4*/ 	.short	0x010a
        /*01a6*/ 	.byte	0x3f
	.zero		1


	//   ....[18]....
        /*01a8*/ 	.word	0x00001f70
        /*01ac*/ 	.word	0x00000004
        /*01b0*/ 	.word	0x00000000
        /*01b4*/ 	.short	0x0101
        /*01b6*/ 	.byte	0x3f
	.zero		1


	//   ....[19]....
        /*01b8*/ 	.word	0x00002190
        /*01bc*/ 	.word	0x00000000
        /*01c0*/ 	.word	0x00000000
        /*01c4*/ 	.short	0x0101
        /*01c6*/ 	.byte	0x3f
	.zero		1


	//   ....[20]....
        /*01c8*/ 	.word	0x00003e40
        /*01cc*/ 	.word	0x0000000f
        /*01d0*/ 	.word	0x00000030
        /*01d4*/ 	.short	0x010a
        /*01d6*/ 	.byte	0x3f
	.zero		1


	//   ....[21]....
        /*01d8*/ 	.word	0x000041c0
        /*01dc*/ 	.word	0x00000005
        /*01e0*/ 	.word	0x00000078
        /*01e4*/ 	.short	0x0101
        /*01e6*/ 	.byte	0x3f
	.zero		1


	//   ....[22]....
        /*01e8*/ 	.word	0x00004930
        /*01ec*/ 	.word	0x00000005
        /*01f0*/ 	.word	0x00000000
        /*01f4*/ 	.short	0x010a
        /*01f6*/ 	.byte	0x3f
	.zero		1


	//   ....[23]....
        /*01f8*/ 	.word	0x000049b0
        /*01fc*/ 	.word	0x00000009
        /*0200*/ 	.word	0x00000000
        /*0204*/ 	.short	0x010a
        /*0206*/ 	.byte	0x3f
	.zero		1


	//   ....[24]....
        /*0208*/ 	.word	0x00004a40
        /*020c*/ 	.word	0x00000008
        /*0210*/ 	.word	0x00000000
        /*0214*/ 	.short	0x010a
        /*0216*/ 	.byte	0x3f
	.zero		1


	//   ....[25]....
        /*0218*/ 	.word	0x00004ad0
        /*021c*/ 	.word	0x00000009
        /*0220*/ 	.word	0x00000000
        /*0224*/ 	.short	0x010a
        /*0226*/ 	.byte	0x3f
	.zero		1


	//   ....[26]....
        /*0228*/ 	.word	0x00004b60
        /*022c*/ 	.word	0x00000006
        /*0230*/ 	.word	0x00000000
        /*0234*/ 	.short	0x010a
        /*0236*/ 	.byte	0x3f
	.zero		1


	//   ....[27]....
        /*0238*/ 	.word	0x00004bf0
        /*023c*/ 	.word	0x00000003
        /*0240*/ 	.word	0x00000000
        /*0244*/ 	.short	0x010a
        /*0246*/ 	.byte	0x3f
	.zero		1


	//   ....[28]....
        /*0248*/ 	.word	0x00004c50
        /*024c*/ 	.word	0x00000003
        /*0250*/ 	.word	0x00000000
        /*0254*/ 	.short	0x010a
        /*0256*/ 	.byte	0x3f
	.zero		1


	//   ....[29]....
        /*0258*/ 	.word	0x00004ca0
        /*025c*/ 	.word	0x00000004
        /*0260*/ 	.word	0x00000000
        /*0264*/ 	.short	0x010a
        /*0266*/ 	.byte	0x3f
	.zero		1


	//   ....[30]....
        /*0268*/ 	.word	0x00004d70
        /*026c*/ 	.word	0x0000000f
        /*0270*/ 	.word	0x00000030
        /*0274*/ 	.short	0x010a
        /*0276*/ 	.byte	0x3f
	.zero		1


	//   ....[31]....
        /*0278*/ 	.word	0x00004e40
        /*027c*/ 	.word	0x00000005
        /*0280*/ 	.word	0x00000000
        /*0284*/ 	.short	0x010a
        /*0286*/ 	.byte	0x3f
	.zero		1


	//   ....[32]....
        /*0288*/ 	.word	0x00004e90
        /*028c*/ 	.word	0x00000009
        /*0290*/ 	.word	0x00000000
        /*0294*/ 	.short	0x010a
        /*0296*/ 	.byte	0x3f
	.zero		1


	//   ....[33]....
        /*0298*/ 	.word	0x00004ee0
        /*029c*/ 	.word	0x00000008
        /*02a0*/ 	.word	0x00000000
        /*02a4*/ 	.short	0x010a
        /*02a6*/ 	.byte	0x3f
	.zero		1


	//   ....[34]....
        /*02a8*/ 	.word	0x00004f30
        /*02ac*/ 	.word	0x00000009
        /*02b0*/ 	.word	0x00000000
        /*02b4*/ 	.short	0x010a
        /*02b6*/ 	.byte	0x3f
	.zero		1


	//   ....[35]....
        /*02b8*/ 	.word	0x00004f80
        /*02bc*/ 	.word	0x00000006
        /*02c0*/ 	.word	0x00000000
        /*02c4*/ 	.short	0x010a
        /*02c6*/ 	.byte	0x3f
	.zero		1


	//----- nvinfo : EIATTR_NUM_MBARRIERS
	.align		4
.L_35:
        /*02c8*/ 	.byte	0x03, 0x38
        /*02ca*/ 	.short	0x000e


	//----- nvinfo : EIATTR_EXIT_INSTR_OFFSETS
	.align		4
        /*02cc*/ 	.byte	0x04, 0x1c
        /*02ce*/ 	.short	(.L_37 - .L_36)


	//   ....[0]....
.L_36:
        /*02d0*/ 	.word	0x000009a0


	//   ....[1]....
        /*02d4*/ 	.word	0x000011a0


	//   ....[2]....
        /*02d8*/ 	.word	0x00003550


	//   ....[3]....
        /*02dc*/ 	.word	0x00003aa0


	//   ....[4]....
        /*02e0*/ 	.word	0x00004c40


	//----- nvinfo : EIATTR_MAX_THREADS
	.align		4
.L_37:
        /*02e4*/ 	.byte	0x04, 0x05
        /*02e6*/ 	.short	(.L_39 - .L_38)
.L_38:
        /*02e8*/ 	.word	0x00000180
        /*02ec*/ 	.word	0x00000001
        /*02f0*/ 	.word	0x00000001


	//----- nvinfo : EIATTR_CRS_STACK_SIZE
	.align		4
.L_39:
        /*02f4*/ 	.byte	0x04, 0x1e
        /*02f6*/ 	.short	(.L_41 - .L_40)
.L_40:
        /*02f8*/ 	.word	0x00000000


	//----- nvinfo : EIATTR_CBANK_PARAM_SIZE
	.align		4
.L_41:
        /*02fc*/ 	.byte	0x03, 0x19
        /*02fe*/ 	.short	0x0470


	//----- nvinfo : EIATTR_PARAM_CBANK
	.align		4
        /*0300*/ 	.byte	0x04, 0x0a
        /*0302*/ 	.short	(.L_43 - .L_42)
	.align		4
.L_42:
        /*0304*/ 	.word	index@(.nv.constant0._ZN7cutlass13device_kernelINS_4gemm6kernel13GemmUniversalIN4cute5tupleIJiiiiEEENS1_10collective13CollectiveMmaINS1_34MainloopSm90TmaGmmaWarpSpecializedILi6ENS5_IJNS4_1CILi2EEENSA_ILi1EEESC_EEENS1_35KernelTmaWarpSpecializedCooperativeEEENS5_IJNSA_ILi256EEENSA_ILi8EEENSA_ILi128EEEEEEaNS5_IJlSC_lEEEaSK_NS4_8TiledMMAINS4_8MMA_AtomIJNS4_4SM904GMMA25MMA_64x8x32_S32S8S8_SS_TNEEEENS4_6LayoutISD_NS5_IJSC_NSA_ILi0EEESS_EEEEENS5_IJNS4_10UnderscoreESV_SV_EEEEENS4_13SM90_TMA_LOADENS4_14ComposedLayoutINS4_7SwizzleILi3ELi4ELi3EEENS4_18smem_ptr_flag_bitsILi8EEENSR_INS5_IJSH_SI_EEENS5_IJSI_SC_EEEEEEEvNS4_8identityENS4_23SM90_TMA_LOAD_MULTICASTES17_vS18_EENS_8epilogue10collective6detail29Sm90TmaWarpSpecializedAdapterINS1C_15DefaultEpilogueIaSK_SK_NS1B_6thread17LinearCombinationIaLi1EiiLNS1G_9ScaleType4KindE0ELNS_15FloatRoundStyleE2EaEENS1_15EpilogueDefaultEEEEEvvEEEEvNT_6ParamsE)
        /*0308*/ 	.short	0x0210
        /*030a*/ 	.short	0x0470


	//----- nvinfo : EIATTR_SW_WAR
	.align		4
.L_43:
        /*030c*/ 	.byte	0x04, 0x36
        /*030e*/ 	.short	(.L_45 - .L_44)
.L_44:
        /*0310*/ 	.word	0x00000008
.L_45:


//--------------------- .nv.callgraph             --------------------------
	.section	.nv.callgraph,"",@"SHT_CUDA_CALLGRAPH"
	.align	4
	.sectionentsize	8
	.align		4
        /*0000*/ 	.word	0x00000000
	.align		4
        /*0004*/ 	.word	0xffffffff
	.align		4
        /*0008*/ 	.word	index@(_ZN7cutlass13device_kernelINS_4gemm6kernel13GemmUniversalIN4cute5tupleIJiiiiEEENS1_10collective13CollectiveMmaINS1_34MainloopSm90TmaGmmaWarpSpecializedILi6ENS5_IJNS4_1CILi2EEENSA_ILi1EEESC_EEENS1_35KernelTmaWarpSpecializedCooperativeEEENS5_IJNSA_ILi256EEENSA_ILi8EEENSA_ILi128EEEEEEaNS5_IJlSC_lEEEaSK_NS4_8TiledMMAINS4_8MMA_AtomIJNS4_4SM904GMMA25MMA_64x8x32_S32S8S8_SS_TNEEEENS4_6LayoutISD_NS5_IJSC_NSA_ILi0EEESS_EEEEENS5_IJNS4_10UnderscoreESV_SV_EEEEENS4_13SM90_TMA_LOADENS4_14ComposedLayoutINS4_7SwizzleILi3ELi4ELi3EEENS4_18smem_ptr_flag_bitsILi8EEENSR_INS5_IJSH_SI_EEENS5_IJSI_SC_EEEEEEEvNS4_8identityENS4_23SM90_TMA_LOAD_MULTICASTES17_vS18_EENS_8epilogue10collective6detail29Sm90TmaWarpSpecializedAdapterINS1C_15DefaultEpilogueIaSK_SK_NS1B_6thread17LinearCombinationIaLi1EiiLNS1G_9ScaleType4KindE0ELNS_15FloatRoundStyleE2EaEENS1_15EpilogueDefaultEEEEEvvEEEEvNT_6ParamsE)
	.align		4
        /*000c*/ 	.word	index@(__assertfail)
	.align		4
        /*0010*/ 	.word	0x00000000
	.align		4
        /*0014*/ 	.word	0xfffffffe
	.align		4
        /*0018*/ 	.word	0x00000000
	.align		4
        /*001c*/ 	.word	0xfffffffd
	.align		4
        /*0020*/ 	.word	0x00000000
	.align		4
        /*0024*/ 	.word	0xfffffffc


//--------------------- .nv.constant4             --------------------------
	.section	.nv.constant4,"a",@progbits
	.align	8
	.align		8
.nv.constant4:
        /*0000*/ 	.dword	__assertfail
	.align		8
        /*0008*/ 	.dword	__unnamed_1
	.align		8
        /*0010*/ 	.dword	_ZN39_INTERNAL_7e4d23c8_4_k_cu_43c7b8fe_29884cuda3std3__45__cpo5beginE
	.align		8
        /*0018*/ 	.dword	_ZN39_INTERNAL_7e4d23c8_4_k_cu_43c7b8fe_29884cuda3std3__45__cpo3endE
	.align		8
        /*0020*/ 	.dword	_ZN39_INTERNAL_7e4d23c8_4_k_cu_43c7b8fe_29884cuda3std3__45__cpo6cbeginE
	.align		8
        /*0028*/ 	.dword	_ZN39_INTERNAL_7e4d23c8_4_k_cu_43c7b8fe_29884cuda3std3__45__cpo4cendE
	.align		8
        /*0030*/ 	.dword	_ZN39_INTERNAL_7e4d23c8_4_k_cu_43c7b8fe_29884cuda3std3__441_GLOBAL__N__7e4d23c8_4_k_cu_43c7b8fe_29886ignoreE
	.align		8
        /*0038*/ 	.dword	_ZN39_INTERNAL_7e4d23c8_4_k_cu_43c7b8fe_29884cuda3std3__419piecewise_constructE
	.align		8
        /*0040*/ 	.dword	_ZN39_INTERNAL_7e4d23c8_4_k_cu_43c7b8fe_29884cuda3std3__48in_placeE
	.align		8
        /*0048*/ 	.dword	_ZN39_INTERNAL_7e4d23c8_4_k_cu_43c7b8fe_29884cuda3std6ranges3__45__cpo4swapE
	.align		8
        /*0050*/ 	.dword	_ZN39_INTERNAL_7e4d23c8_4_k_cu_43c7b8fe_29884cuda3std6ranges3__45__cpo9iter_moveE
	.align		8
        /*0058*/ 	.dword	_ZN39_INTERNAL_7e4d23c8_4_k_cu_43c7b8fe_29884cute7productE
	.align		8
        /*0060*/ 	.dword	_ZN39_INTERNAL_7e4d23c8_4_k_cu_43c7b8fe_29884cute1_E
	.align		8
        /*0068*/ 	.dword	$str$22
	.align		8
        /*0070*/ 	.dword	$str$23


//--------------------- .text._ZN7cutlass13device_kernelINS_4gemm6kernel13GemmUniversalIN4cute5tupleIJiiiiEEENS1_10collective13CollectiveMmaINS1_34MainloopSm90TmaGmmaWarpSpecializedILi6ENS5_IJNS4_1CILi2EEENSA_ILi1EEESC_EEENS1_35KernelTmaWarpSpecializedCooperativeEEENS5_IJNSA_ILi256EEENSA_ILi8EEENSA_ILi128EEEEEEaNS5_IJlSC_lEEEaSK_NS4_8TiledMMAINS4_8MMA_AtomIJNS4_4SM904GMMA25MMA_64x8x32_S32S8S8_SS_TNEEEENS4_6LayoutISD_NS5_IJSC_NSA_ILi0EEESS_EEEEENS5_IJNS4_10UnderscoreESV_SV_EEEEENS4_13SM90_TMA_LOADENS4_14ComposedLayoutINS4_7SwizzleILi3ELi4ELi3EEENS4_18smem_ptr_flag_bitsILi8EEENSR_INS5_IJSH_SI_EEENS5_IJSI_SC_EEEEEEEvNS4_8identityENS4_23SM90_TMA_LOAD_MULTICASTES17_vS18_EENS_8epilogue10collective6detail29Sm90TmaWarpSpecializedAdapterINS1C_15DefaultEpilogueIaSK_SK_NS1B_6thread17LinearCombinationIaLi1EiiLNS1G_9ScaleType4KindE0ELNS_15FloatRoundStyleE2EaEENS1_15EpilogueDefaultEEEEEvvEEEEvNT_6ParamsE --------------------------
	.section	.text._ZN7cutlass13device_kernelINS_4gemm6kernel13GemmUniversalIN4cute5tupleIJiiiiEEENS1_10collective13CollectiveMmaINS1_34MainloopSm90TmaGmmaWarpSpecializedILi6ENS5_IJNS4_1CILi2EEENSA_ILi1EEESC_EEENS1_35KernelTmaWarpSpecializedCooperativeEEENS5_IJNSA_ILi256EEENSA_ILi8EEENSA_ILi128EEEEEEaNS5_IJlSC_lEEEaSK_NS4_8TiledMMAINS4_8MMA_AtomIJNS4_4SM904GMMA25MMA_64x8x32_S32S8S8_SS_TNEEEENS4_6LayoutISD_NS5_IJSC_NSA_ILi0EEESS_EEEEENS5_IJNS4_10UnderscoreESV_SV_EEEEENS4_13SM90_TMA_LOADENS4_14ComposedLayoutINS4_7SwizzleILi3ELi4ELi3EEENS4_18smem_ptr_flag_bitsILi8EEENSR_INS5_IJSH_SI_EEENS5_IJSI_SC_EEEEEEEvNS4_8identityENS4_23SM90_TMA_LOAD_MULTICASTES17_vS18_EENS_8epilogue10collective6detail29Sm90TmaWarpSpecializedAdapterINS1C_15DefaultEpilogueIaSK_SK_NS1B_6thread17LinearCombinationIaLi1EiiLNS1G_9ScaleType4KindE0ELNS_15FloatRoundStyleE2EaEENS1_15EpilogueDefaultEEEEEvvEEEEvNT_6ParamsE,"ax",@progbits
	.align	128
.text._ZN7cutlass13device_kernelINS_4gemm6kernel13GemmUniversalIN4cute5tupleIJiiiiEEENS1_10collective13CollectiveMmaINS1_34MainloopSm90TmaGmmaWarpSpecializedILi6ENS5_IJNS4_1CILi2EEENSA_ILi1EEESC_EEENS1_35KernelTmaWarpSpecializedCooperativeEEENS5_IJNSA_ILi256EEENSA_ILi8EEENSA_ILi128EEEEEEaNS5_IJlSC_lEEEaSK_NS4_8TiledMMAINS4_8MMA_AtomIJNS4_4SM904GMMA25MMA_64x8x32_S32S8S8_SS_TNEEEENS4_6LayoutISD_NS5_IJSC_NSA_ILi0EEESS_EEEEENS5_IJNS4_10UnderscoreESV_SV_EEEEENS4_13SM90_TMA_LOADENS4_14ComposedLayoutINS4_7SwizzleILi3ELi4ELi3EEENS4_18smem_ptr_flag_bitsILi8EEENSR_INS5_IJSH_SI_EEENS5_IJSI_SC_EEEEEEEvNS4_8identityENS4_23SM90_TMA_LOAD_MULTICASTES17_vS18_EENS_8epilogue10collective6detail29Sm90TmaWarpSpecializedAdapterINS1C_15DefaultEpilogueIaSK_SK_NS1B_6thread17LinearCombinationIaLi1EiiLNS1G_9ScaleType4KindE0ELNS_15FloatRoundStyleE2EaEENS1_15EpilogueDefaultEEEEEvvEEEEvNT_6ParamsE:
        .type           _ZN7cutlass13device_kernelINS_4gemm6kernel13GemmUniversalIN4cute5tupleIJiiiiEEENS1_10collective13CollectiveMmaINS1_34MainloopSm90TmaGmmaWarpSpecializedILi6ENS5_IJNS4_1CILi2EEENSA_ILi1EEESC_EEENS1_35KernelTmaWarpSpecializedCooperativeEEENS5_IJNSA_ILi256EEENSA_ILi8EEENSA_ILi128EEEEEEaNS5_IJlSC_lEEEaSK_NS4_8TiledMMAINS4_8MMA_AtomIJNS4_4SM904GMMA25MMA_64x8x32_S32S8S8_SS_TNEEEENS4_6LayoutISD_NS5_IJSC_NSA_ILi0EEESS_EEEEENS5_IJNS4_10UnderscoreESV_SV_EEEEENS4_13SM90_TMA_LOADENS4_14ComposedLayoutINS4_7SwizzleILi3ELi4ELi3EEENS4_18smem_ptr_flag_bitsILi8EEENSR_INS5_IJSH_SI_EEENS5_IJSI_SC_EEEEEEEvNS4_8identityENS4_23SM90_TMA_LOAD_MULTICASTES17_vS18_EENS_8epilogue10collective6detail29Sm90TmaWarpSpecializedAdapterINS1C_15DefaultEpilogueIaSK_SK_NS1B_6thread17LinearCombinationIaLi1EiiLNS1G_9ScaleType4KindE0ELNS_15FloatRoundStyleE2EaEENS1_15EpilogueDefaultEEEEEvvEEEEvNT_6ParamsE,@function
        .size           _ZN7cutlass13device_kernelINS_4gemm6kernel13GemmUniversalIN4cute5tupleIJiiiiEEENS1_10collective13CollectiveMmaINS1_34MainloopSm90TmaGmmaWarpSpecializedILi6ENS5_IJNS4_1CILi2EEENSA_ILi1EEESC_EEENS1_35KernelTmaWarpSpecializedCooperativeEEENS5_IJNSA_ILi256EEENSA_ILi8EEENSA_ILi128EEEEEEaNS5_IJlSC_lEEEaSK_NS4_8TiledMMAINS4_8MMA_AtomIJNS4_4SM904GMMA25MMA_64x8x32_S32S8S8_SS_TNEEEENS4_6LayoutISD_NS5_IJSC_NSA_ILi0EEESS_EEEEENS5_IJNS4_10UnderscoreESV_SV_EEEEENS4_13SM90_TMA_LOADENS4_14ComposedLayoutINS4_7SwizzleILi3ELi4ELi3EEENS4_18smem_ptr_flag_bitsILi8EEENSR_INS5_IJSH_SI_EEENS5_IJSI_SC_EEEEEEEvNS4_8identityENS4_23SM90_TMA_LOAD_MULTICASTES17_vS18_EENS_8epilogue10collective6detail29Sm90TmaWarpSpecializedAdapterINS1C_15DefaultEpilogueIaSK_SK_NS1B_6thread17LinearCombinationIaLi1EiiLNS1G_9ScaleType4KindE0ELNS_15FloatRoundStyleE2EaEENS1_15EpilogueDefaultEEEEEvvEEEEvNT_6ParamsE,(.L_x_93 - _ZN7cutlass13device_kernelINS_4gemm6kernel13GemmUniversalIN4cute5tupleIJiiiiEEENS1_10collective13CollectiveMmaINS1_34MainloopSm90TmaGmmaWarpSpecializedILi6ENS5_IJNS4_1CILi2EEENSA_ILi1EEESC_EEENS1_35KernelTmaWarpSpecializedCooperativeEEENS5_IJNSA_ILi256EEENSA_ILi8EEENSA_ILi128EEEEEEaNS5_IJlSC_lEEEaSK_NS4_8TiledMMAINS4_8MMA_AtomIJNS4_4SM904GMMA25MMA_64x8x32_S32S8S8_SS_TNEEEENS4_6LayoutISD_NS5_IJSC_NSA_ILi0EEESS_EEEEENS5_IJNS4_10UnderscoreESV_SV_EEEEENS4_13SM90_TMA_LOADENS4_14ComposedLayoutINS4_7SwizzleILi3ELi4ELi3EEENS4_18smem_ptr_flag_bitsILi8EEENSR_INS5_IJSH_SI_EEENS5_IJSI_SC_EEEEEEEvNS4_8identityENS4_23SM90_TMA_LOAD_MULTICASTES17_vS18_EENS_8epilogue10collective6detail29Sm90TmaWarpSpecializedAdapterINS1C_15DefaultEpilogueIaSK_SK_NS1B_6thread17LinearCombinationIaLi1EiiLNS1G_9ScaleType4KindE0ELNS_15FloatRoundStyleE2EaEENS1_15EpilogueDefaultEEEEEvvEEEEvNT_6ParamsE)
        .other          _ZN7cutlass13device_kernelINS_4gemm6kernel13GemmUniversalIN4cute5tupleIJiiiiEEENS1_10collective13CollectiveMmaINS1_34MainloopSm90TmaGmmaWarpSpecializedILi6ENS5_IJNS4_1CILi2EEENSA_ILi1EEESC_EEENS1_35KernelTmaWarpSpecializedCooperativeEEENS5_IJNSA_ILi256EEENSA_ILi8EEENSA_ILi128EEEEEEaNS5_IJlSC_lEEEaSK_NS4_8TiledMMAINS4_8MMA_AtomIJNS4_4SM904GMMA25MMA_64x8x32_S32S8S8_SS_TNEEEENS4_6LayoutISD_NS5_IJSC_NSA_ILi0EEESS_EEEEENS5_IJNS4_10UnderscoreESV_SV_EEEEENS4_13SM90_TMA_LOADENS4_14ComposedLayoutINS4_7SwizzleILi3ELi4ELi3EEENS4_18smem_ptr_flag_bitsILi8EEENSR_INS5_IJSH_SI_EEENS5_IJSI_SC_EEEEEEEvNS4_8identityENS4_23SM90_TMA_LOAD_MULTICASTES17_vS18_EENS_8epilogue10collective6detail29Sm90TmaWarpSpecializedAdapterINS1C_15DefaultEpilogueIaSK_SK_NS1B_6thread17LinearCombinationIaLi1EiiLNS1G_9ScaleType4KindE0ELNS_15FloatRoundStyleE2EaEENS1_15EpilogueDefaultEEEEEvvEEEEvNT_6ParamsE,@"STO_CUDA_ENTRY STV_DEFAULT"
_ZN7cutlass13device_kernelINS_4gemm6kernel13GemmUniversalIN4cute5tupleIJiiiiEEENS1_10collective13CollectiveMmaINS1_34MainloopSm90TmaGmmaWarpSpecializedILi6ENS5_IJNS4_1CILi2EEENSA_ILi1EEESC_EEENS1_35KernelTmaWarpSpecializedCooperativeEEENS5_IJNSA_ILi256EEENSA_ILi8EEENSA_ILi128EEEEEEaNS5_IJlSC_lEEEaSK_NS4_8TiledMMAINS4_8MMA_AtomIJNS4_4SM904GMMA25MMA_64x8x32_S32S8S8_SS_TNEEEENS4_6LayoutISD_NS5_IJSC_NSA_ILi0EEESS_EEEEENS5_IJNS4_10UnderscoreESV_SV_EEEEENS4_13SM90_TMA_LOADENS4_14ComposedLayoutINS4_7SwizzleILi3ELi4ELi3EEENS4_18smem_ptr_flag_bitsILi8EEENSR_INS5_IJSH_SI_EEENS5_IJSI_SC_EEEEEEEvNS4_8identityENS4_23SM90_TMA_LOAD_MULTICASTES17_vS18_EENS_8epilogue10collective6detail29Sm90TmaWarpSpecializedAdapterINS1C_15DefaultEpilogueIaSK_SK_NS1B_6thread17LinearCombinationIaLi1EiiLNS1G_9ScaleType4KindE0ELNS_15FloatRoundStyleE2EaEENS1_15EpilogueDefaultEEEEEvvEEEEvNT_6ParamsE:
[----:B------:R-:W0:Y:S01]  /*0000*/  LDC R1, c[0x0][0x28] ;  /* 0x00000a00ff017b82 */ /* 0x000e220000000800 */
[----:B------:R-:W1:Y:S01]  /*0010*/  S2R R22, SR_TID.X ;  /* 0x0000000000167919 */ /* 0x000e620000002100 */
[----:B------:R-:W-:Y:S01]  /*0020*/  ELECT P0, URZ, PT ;  /* 0x00000000003f782f */ /* 0x000fe20003800000 */
[----:B------:R-:W-:Y:S01]  /*0030*/  BSSY B0, `(.L_x_0) ;  /* 0x000000f000007945 */ /* 0x000fe20003800000 */
[--C-:B-1----:R-:W-:Y:S02]  /*0040*/  SHF.R.U32.HI R0, RZ, 0x5, R22.reuse ;  /* 0x00000005ff007819 */ /* 0x102fe40000011616 */
[----:B------:R-:W-:-:S03]  /*0050*/  SHF.R.U32.HI R6, RZ, 0x7, R22 ;  /* 0x00000007ff067819 */ /* 0x000fc60000011616 */
[----:B------:R-:W1:Y:S04]  /*0060*/  SHFL.IDX PT, R2, R0, RZ, 0x1f ;  /* 0x00001fff00027589 */ /* 0x000e6800000e0000 */
[----:B------:R2:W3:Y:S01]  /*0070*/  SHFL.IDX PT, R5, R6, RZ, 0x1f ;  /* 0x00001fff06057589 */ /* 0x0004e200000e0000 */
[----:B-1----:R-:W-:-:S13]  /*0080*/  ISETP.NE.OR P0, PT, R2, RZ, !P0 ;  /* 0x000000ff0200720c */ /* 0x002fda0004705670 */
[----:B0-23--:R-:W-:Y:S05]  /*0090*/  @P0 BRA `(.L_x_1) ;  /* 0x0000000000200947 */ /* 0x00dfea0003800000 */
[----:B------:R-:W-:Y:S02]  /*00a0*/  ULDC.64 UR4, c[0x0][0x198] ;  /* 0x0000660000047ab9 */ /* 0x000fe40000000a00 */
[----:B------:R-:W-:Y:S02]  /*00b0*/  UIADD3 UR6, UP0, UR4, 0xf0, URZ ;  /* 0x000000f004067890 */ /* 0x000fe4000ff1e03f */
[----:B------:R-:W-:Y:S02]  /*00c0*/  UIADD3 UR4, UP1, UR4, 0x1f0, URZ ;  /* 0x000001f004047890 */ /* 0x000fe4000ff3e03f */
[----:B------:R-:W-:Y:S02]  /*00d0*/  UIADD3.X UR7, URZ, UR5, URZ, UP0, !UPT ;  /* 0x000000053f077290 */ /* 0x000fe400087fe43f */
[----:B------:R-:W-:-:S07]  /*00e0*/  UIADD3.X UR5, URZ, UR5, URZ, UP1, !UPT ;  /* 0x000000053f057290 */ /* 0x000fce0008ffe43f */
[----:B------:R0:W-:Y:S02]  /*00f0*/  UTMACCTL.PF [UR6] ;  /* 0x00000000060079b9 */ /* 0x0001e40008040000 */
[----:B------:R0:W-:Y:S02]  /*0100*/  UTMACCTL.PF [UR4] ;  /* 0x00000000040079b9 */ /* 0x0001e40008040000 */
[----:B0-----:R-:W-:Y:S01]  /*0110*/  NOP ;  /* 0x0000000000007918 */ /* 0x001fe20000000000 */
.L_x_1:
[----:B------:R-:W-:Y:S05]  /*0120*/  BSYNC B0 ;  /* 0x0000000000007941 */ /* 0x000fea0003800000 */
.L_x_0:
[----:B------:R-:W0:Y:S02]  /*0130*/  SHFL.IDX PT, R3, R0, RZ, 0x1f ;  /* 0x00001fff00037589 */ /* 0x000e2400000e0000 */
[----:B0-----:R-:W-:-:S13]  /*0140*/  ISETP.NE.AND P0, PT, R3, RZ, PT ;  /* 0x000000ff0300720c */ /* 0x001fda0003f05270 */
[----:B------:R-:W-:Y:S05]  /*0150*/  @P0 BRA `(.L_x_2) ;  /* 0x0000000000680947 */ /* 0x000fea0003800000 */
[----:B------:R-:W0:Y:S01]  /*0160*/  S2UR UR8, SR_CgaCtaId ;  /* 0x00000000000879c3 */ /* 0x000e220000008800 */
[----:B------:R-:W-:Y:S01]  /*0170*/  UMOV UR4, 0x400 ;  /* 0x0000040000047882 */ /* 0x000fe20000000000 */
[----:B------:R-:W-:Y:S01]  /*0180*/  UMOV UR5, 0x1 ;  /* 0x0000000100057882 */ /* 0x000fe20000000000 */
[----:B------:R-:W-:Y:S01]  /*0190*/  UMOV UR6, 0x4 ;  /* 0x0000000400067882 */ /* 0x000fe20000000000 */
[----:B------:R-:W-:Y:S01]  /*01a0*/  ELECT P0, URZ, PT ;  /* 0x00000000003f782f */ /* 0x000fe20003800000 */
[----:B------:R-:W-:-:S04]  /*01b0*/  UIADD3 UR6, -UR6, 0x100000, URZ ;  /* 0x0010000006067890 */ /* 0x000fc8000fffe13f */
[----:B------:R-:W-:Y:S02]  /*01c0*/  USHF.L.U32 UR7, UR6, 0xb, URZ ;  /* 0x0000000b06077899 */ /* 0x000fe4000800063f */
[----:B------:R-:W-:Y:S02]  /*01d0*/  USHF.L.U32 UR6, UR6, 0x1, URZ ;  /* 0x0000000106067899 */ /* 0x000fe4000800063f */
[----:B0-----:R-:W-:Y:S02]  /*01e0*/  ULEA UR8, UR8, UR4, 0x18 ;  /* 0x0000000408087291 */ /* 0x001fe4000f8ec03f */
[----:B------:R-:W-:-:S04]  /*01f0*/  UIADD3 UR4, -UR5, 0x100000, URZ ;  /* 0x0010000005047890 */ /* 0x000fc8000fffe13f */
[----:B------:R-:W-:Y:S02]  /*0200*/  USHF.L.U32 UR5, UR4, 0xb, URZ ;  /* 0x0000000b04057899 */ /* 0x000fe4000800063f */
[----:B------:R-:W-:Y:S01]  /*0210*/  USHF.L.U32 UR4, UR4, 0x1, URZ ;  /* 0x0000000104047899 */ /* 0x000fe2000800063f */
[----:B------:R-:W0:Y:S11]  /*0220*/  FENCE.VIEW.ASYNC.S ;  /* 0x00000000000073c6 */ /* 0x000e360000000000 */
[----:B0-----:R0:W1:Y:S01]  /*0230*/  SYNCS.EXCH.64 URZ, [UR8], UR4 ;  /* 0x00000004083f75b2 */ /* 0x0010620008000100 */
[----:B------:R0:W2:Y:S01]  /*0240*/  SYNCS.EXCH.64 URZ, [UR8+0x30], UR6 ;  /* 0x00003006083f75b2 */ /* 0x0000a20008000100 */
[----:B------:R0:W3:Y:S01]  /*0250*/  SYNCS.EXCH.64 URZ, [UR8+0x8], UR4 ;  /* 0x00000804083f75b2 */ /* 0x0000e20008000100 */
[----:B------:R0:W4:Y:S01]  /*0260*/  SYNCS.EXCH.64 URZ, [UR8+0x38], UR6 ;  /* 0x00003806083f75b2 */ /* 0x0001220008000100 */
[----:B------:R0:W0:Y:S01]  /*0270*/  SYNCS.EXCH.64 URZ, [UR8+0x10], UR4 ;  /* 0x00001004083f75b2 */ /* 0x0000220008000100 */
[----:B------:R0:W0:Y:S01]  /*0280*/  SYNCS.EXCH.64 URZ, [UR8+0x40], UR6 ;  /* 0x00004006083f75b2 */ /* 0x0000220008000100 */
[----:B------:R0:W0:Y:S01]  /*0290*/  SYNCS.EXCH.64 URZ, [UR8+0x18], UR4 ;  /* 0x00001804083f75b2 */ /* 0x0000220008000100 */
[----:B------:R0:W0:Y:S01]  /*02a0*/  SYNCS.EXCH.64 URZ, [UR8+0x48], UR6 ;  /* 0x00004806083f75b2 */ /* 0x0000220008000100 */
[----:B------:R0:W0:Y:S01]  /*02b0*/  SYNCS.EXCH.64 URZ, [UR8+0x20], UR4 ;  /* 0x00002004083f75b2 */ /* 0x0000220008000100 */
[----:B------:R0:W0:Y:S01]  /*02c0*/  SYNCS.EXCH.64 URZ, [UR8+0x50], UR6 ;  /* 0x00005006083f75b2 */ /* 0x0000220008000100 */
[----:B------:R0:W0:Y:S01]  /*02d0*/  SYNCS.EXCH.64 URZ, [UR8+0x28], UR4 ;  /* 0x00002804083f75b2 */ /* 0x0000220008000100 */
[----:B------:R0:W0:Y:S01]  /*02e0*/  SYNCS.EXCH.64 URZ, [UR8+0x58], UR6 ;  /* 0x00005806083f75b2 */ /* 0x0000220008000100 */
[----:B------:R-:W-:Y:S01]  /*02f0*/  NOP ;  /* 0x0000000000007918 */ /* 0x000fe20000000000 */
.L_x_2:
[----:B------:R-:W-:Y:S01]  /*0300*/  SHF.R.S32.HI R7, RZ, 0x1f, R22 ;  /* 0x0000001fff077819 */ /* 0x000fe20000011416 */
[----:B------:R-:W5:Y:S01]  /*0310*/  SHFL.IDX PT, R0, R0, RZ, 0x1f ;  /* 0x00001fff00007589 */ /* 0x000f6200000e0000 */
[----:B0-----:R-:W0:Y:S01]  /*0320*/  S2UR UR8, SR_CTAID.X ;  /* 0x00000000000879c3 */ /* 0x001e220000002500 */
[----:B------:R-:W-:Y:S02]  /*0330*/  ELECT P0, URZ, PT ;  /* 0x00000000003f782f */ /* 0x000fe40003800000 */
[----:B------:R-:W-:Y:S01]  /*0340*/  LEA.HI R7, R7, R22, RZ, 0x7 ;  /* 0x0000001607077211 */ /* 0x000fe200078f38ff */
[----:B------:R-:W1:Y:S01]  /*0350*/  S2R R4, SR_CTAID.Y ;  /* 0x0000000000047919 */ /* 0x000e620000002600 */
[----:B------:R-:W-:Y:S01]  /*0360*/  SHF.R.S32.HI R10, RZ, 0x1f, R3 ;  /* 0x0000001fff0a7819 */ /* 0x000fe20000011403 */
[----:B------:R-:W-:Y:S01]  /*0370*/  ULDC UR4, c[0x0][0x150] ;  /* 0x0000540000047ab9 */ /* 0x000fe20000000800 */
[----:B------:R-:W-:Y:S01]  /*0380*/  LOP3.LUT R7, R7, 0xffffff80, RZ, 0xc0, !PT ;  /* 0xffffff8007077812 */ /* 0x000fe200078ec0ff */
[----:B------:R-:W-:Y:S01]  /*0390*/  NOP ;  /* 0x0000000000007918 */ /* 0x000fe20000000000 */
[----:B------:R-:W-:Y:S01]  /*03a0*/  LEA.HI R10, R10, R3, RZ, 0x2 ;  /* 0x000000030a0a7211 */ /* 0x000fe200078f10ff */
[----:B------:R-:W2:Y:S01]  /*03b0*/  LDC R12, c[0x0][0x144] ;  /* 0x00005100ff0c7b82 */ /* 0x000ea20000000800 */
[----:B------:R-:W-:Y:S01]  /*03c0*/  NOP ;  /* 0x0000000000007918 */ /* 0x000fe20000000000 */
[----:B------:R-:W-:Y:S01]  /*03d0*/  IMAD.IADD R8, R22, 0x1, -R7 ;  /* 0x0000000116087824 */ /* 0x000fe200078e0a07 */
[----:B------:R-:W-:Y:S01]  /*03e0*/  LOP3.LUT R10, R10, 0x3ffffffc, RZ, 0xc0, !PT ;  /* 0x3ffffffc0a0a7812 */ /* 0x000fe200078ec0ff */
[----:B------:R-:W-:Y:S01]  /*03f0*/  IMAD.MOV.U32 R24, RZ, RZ, 0x1 ;  /* 0x00000001ff187424 */ /* 0x000fe200078e00ff */
[----:B------:R-:W-:-:S02]  /*0400*/  ISETP.NE.AND P3, PT, R5, RZ, PT ;  /* 0x000000ff0500720c */ /* 0x000fc40003f65270 */
[----:B------:R-:W-:Y:S01]  /*0410*/  SHF.R.S32.HI R7, RZ, 0x1f, R8 ;  /* 0x0000001fff077819 */ /* 0x000fe20000011408 */
[----:B------:R-:W-:Y:S01]  /*0420*/  IMAD.IADD R10, R3, 0x1, -R10 ;  /* 0x00000001030a7824 */ /* 0x000fe200078e0a0a */
[----:B------:R-:W3:Y:S02]  /*0430*/  LDC R14, c[0x0][0x140] ;  /* 0x00005000ff0e7b82 */ /* 0x000ee40000000800 */
[----:B------:R-:W-:Y:S02]  /*0440*/  LEA.HI R7, R7, R8, RZ, 0x3 ;  /* 0x0000000807077211 */ /* 0x000fe400078f18ff */
[----:B-----5:R-:W-:Y:S02]  /*0450*/  ISETP.NE.OR P0, PT, R0, RZ, !P0 ;  /* 0x000000ff0000720c */ /* 0x020fe40004705670 */
[--C-:B------:R-:W-:Y:S02]  /*0460*/  SHF.R.S32.HI R0, RZ, 0x3, R7.reuse ;  /* 0x00000003ff007819 */ /* 0x100fe40000011407 */
[----:B------:R-:W-:-:S02]  /*0470*/  SHF.R.S32.HI R7, RZ, 0x1f, R7 ;  /* 0x0000001fff077819 */ /* 0x000fc40000011407 */
[----:B0-----:R-:W-:Y:S02]  /*0480*/  I2FP.F32.U32 R9, UR8 ;  /* 0x0000000800097c45 */ /* 0x001fe40008201000 */
[----:B------:R-:W-:-:S03]  /*0490*/  LEA.HI R7, R7, R0, RZ, 0x2 ;  /* 0x0000000007077211 */ /* 0x000fc600078f10ff */
[----:B------:R-:W-:Y:S01]  /*04a0*/  FMUL R9, R9, UR4 ;  /* 0x0000000409097c20 */ /* 0x000fe20008400000 */
[----:B------:R-:W-:Y:S01]  /*04b0*/  LOP3.LUT R7, R7, 0xfffffffc, RZ, 0xc0, !PT ;  /* 0xfffffffc07077812 */ /* 0x000fe200078ec0ff */
[----:B------:R-:W-:Y:S01]  /*04c0*/  VOTEU.ALL UP0, P0 ;  /* 0x00000000003f7886 */ /* 0x000fe20000000000 */
[----:B-1----:R-:W-:Y:S01]  /*04d0*/  I2FP.F32.U32 R3, R4 ;  /* 0x0000000400037245 */ /* 0x002fe20000201000 */
[----:B------:R-:W-:Y:S01]  /*04e0*/  ULDC UR4, c[0x0][0x154] ;  /* 0x0000550000047ab9 */ /* 0x000fe20000000800 */
[----:B------:R-:W-:Y:S01]  /*04f0*/  VOTEU.ALL UP1, P0 ;  /* 0x00000000003f7886 */ /* 0x000fe20000020000 */
[----:B------:R-:W0:Y:S01]  /*0500*/  F2I.U32.TRUNC.NTZ R9, R9 ;  /* 0x0000000900097305 */ /* 0x000e22000020f000 */
[----:B------:R-:W-:Y:S01]  /*0510*/  IMAD.IADD R7, R0, 0x1, -R7 ;  /* 0x0000000100077824 */ /* 0x000fe200078e0a07 */
[----:B------:R-:W1:Y:S01]  /*0520*/  @!UP0 S2UR UR7, SR_CgaCtaId ;  /* 0x00000000000789c3 */ /* 0x000e620000008800 */
[----:B------:R-:W-:Y:S01]  /*0530*/  FMUL R13, R3, UR4 ;  /* 0x00000004030d7c20 */ /* 0x000fe20008400000 */
[----:B------:R-:W-:Y:S01]  /*0540*/  UMOV UR4, 0x20 ;  /* 0x0000002000047882 */ /* 0x000fe20000000000 */
[----:B------:R-:W-:Y:S01]  /*0550*/  IMAD R10, R10, 0x4, R7 ;  /* 0x000000040a0a7824 */ /* 0x000fe200078e0207 */
[----:B------:R-:W-:Y:S01]  /*0560*/  @!UP0 UMOV UR6, 0x400 ;  /* 0x0000040000068882 */ /* 0x000fe20000000000 */
[----:B------:R-:W-:-:S04]  /*0570*/  @!UP0 UIADD3 UR4, -UR4, 0x100000, URZ ;  /* 0x0010000004048890 */ /* 0x000fc8000fffe13f */
[----:B------:R-:W-:Y:S02]  /*0580*/  @!UP0 USHF.L.U32 UR5, UR4, 0xb, URZ ;  /* 0x0000000b04058899 */ /* 0x000fe4000800063f */
[----:B------:R-:W-:Y:S01]  /*0590*/  @!UP0 USHF.L.U32 UR4, UR4, 0x1, URZ ;  /* 0x0000000104048899 */ /* 0x000fe2000800063f */
[----:B---3--:R-:W-:Y:S01]  /*05a0*/  ISETP.EQ.U32.AND P2, PT, R14, 0x1, PT ;  /* 0x000000010e00780c */ /* 0x008fe20003f42070 */
[----:B------:R-:W3:Y:S01]  /*05b0*/  F2I.U32.TRUNC.NTZ R13, R13 ;  /* 0x0000000d000d7305 */ /* 0x000ee2000020f000 */
[C---:B------:R-:W-:Y:S01]  /*05c0*/  LEA.HI R0, R10.reuse, R10, RZ, 0x1 ;  /* 0x0000000a0a007211 */ /* 0x040fe200078f08ff */
[----:B------:R-:W5:Y:S01]  /*05d0*/  LDC R7, c[0x0][0x148] ;  /* 0x00005200ff077b82 */ /* 0x000f620000000800 */
[----:B------:R-:W-:Y:S02]  /*05e0*/  IMAD.SHL.U32 R23, R10, 0x4, RZ ;  /* 0x000000040a177824 */ /* 0x000fe400078e00ff */
[----:B------:R-:W-:Y:S01]  /*05f0*/  LOP3.LUT R11, R0, 0xfffffffe, RZ, 0xc0, !PT ;  /* 0xfffffffe000b7812 */ /* 0x000fe200078ec0ff */
[----:B0-----:R-:W-:Y:S01]  /*0600*/  IMAD.MOV R15, RZ, RZ, -R9 ;  /* 0x000000ffff0f7224 */ /* 0x001fe200078e0a09 */
[----:B------:R-:W-:-:S02]  /*0610*/  SHF.R.S32.HI R9, RZ, 0x1f, R2 ;  /* 0x0000001fff097819 */ /* 0x000fc40000011402 */
[----:B------:R-:W-:Y:S01]  /*0620*/  LOP3.LUT R23, R10, 0xc, R23, 0x78, !PT ;  /* 0x0000000c0a177812 */ /* 0x000fe200078e7817 */
[----:B--2---:R-:W-:Y:S01]  /*0630*/  IMAD R3, R12, R15, UR8 ;  /* 0x000000080c037e24 */ /* 0x004fe2000f8e020f */
[----:B------:R-:W-:Y:S01]  /*0640*/  LEA.HI R9, R9, R2, RZ, 0x2 ;  /* 0x0000000209097211 */ /* 0x000fe200078f10ff */
[----:B------:R-:W-:Y:S02]  /*0650*/  IMAD.IADD R0, R10, 0x1, -R11 ;  /* 0x000000010a007824 */ /* 0x000fe400078e0a0b */
[----:B------:R-:W-:Y:S01]  /*0660*/  VIADD R10, R5, 0xffffffff ;  /* 0xffffffff050a7836 */ /* 0x000fe20000000000 */
[----:B------:R-:W-:Y:S01]  /*0670*/  LOP3.LUT R9, R9, 0xfffffffc, RZ, 0xc0, !PT ;  /* 0xfffffffc09097812 */ /* 0x000fe200078ec0ff */
[----:B---3--:R-:W-:Y:S01]  /*0680*/  IMAD.MOV R25, RZ, RZ, -R13 ;  /* 0x000000ffff197224 */ /* 0x008fe200078e0a0d */
[----:B------:R-:W-:Y:S01]  /*0690*/  ISETP.NE.AND P4, PT, R0, R3, PT ;  /* 0x000000030000720c */ /* 0x000fe20003f85270 */
[----:B-1----:R-:W-:Y:S01]  /*06a0*/  @!UP0 ULEA UR6, UR7, UR6, 0x18 ;  /* 0x0000000607068291 */ /* 0x002fe2000f8ec03f */
[----:B------:R-:W-:Y:S01]  /*06b0*/  ISETP.GE.U32.AND P6, PT, R10, 0x2, PT ;  /* 0x000000020a00780c */ /* 0x000fe20003fc6070 */
[----:B------:R-:W-:Y:S01]  /*06c0*/  IMAD.IADD R2, R2, 0x1, -R9 ;  /* 0x0000000102027824 */ /* 0x000fe200078e0a09 */
[----:B------:R-:W-:Y:S01]  /*06d0*/  VOTEU.ALL UP0, P0 ;  /* 0x00000000003f7886 */ /* 0x000fe20000000000 */
[----:B------:R-:W-:-:S03]  /*06e0*/  LOP3.LUT P0, RZ, R8, 0x7, RZ, 0xc0, !PT ;  /* 0x0000000708ff7812 */ /* 0x000fc6000780c0ff */
[C---:B------:R-:W-:Y:S01]  /*06f0*/  ISETP.NE.AND P1, PT, R2.reuse, 0x3, PT ;  /* 0x000000030200780c */ /* 0x040fe20003f25270 */
[----:B-----5:R-:W-:Y:S01]  /*0700*/  IMAD R9, R7, R25, R4 ;  /* 0x0000001907097224 */ /* 0x020fe200078e0204 */
[C---:B------:R-:W-:Y:S02]  /*0710*/  ISETP.LT.U32.AND P0, PT, R23.reuse, 0x2, !P0 ;  /* 0x000000021700780c */ /* 0x040fe40004701070 */
[----:B------:R-:W-:Y:S01]  /*0720*/  ISETP.EQ.OR P1, PT, R2, RZ, !P1 ;  /* 0x000000ff0200720c */ /* 0x000fe20004f22670 */
[----:B------:R-:W0:Y:S02]  /*0730*/  FENCE.VIEW.ASYNC.S ;  /* 0x00000000000073c6 */ /* 0x000e240000000000 */
[----:B0-----:R0:W1:Y:S01]  /*0740*/  @!UP0 SYNCS.EXCH.64 URZ, [UR6+0x70], UR4 ;  /* 0x00007004063f85b2 */ /* 0x0010620008000100 */
[----:B------:R-:W-:Y:S02]  /*0750*/  @P4 LEA.HI R0, R23, R23, RZ, 0x1 ;  /* 0x0000001717004211 */ /* 0x000fe400078f08ff */
[----:B------:R-:W-:-:S02]  /*0760*/  ISETP.EQ.AND P1, PT, R5, RZ, P1 ;  /* 0x000000ff0500720c */ /* 0x000fc40000f22270 */
[----:B------:R-:W-:Y:S02]  /*0770*/  @P4 SHF.R.S32.HI R0, RZ, 0x1, R0 ;  /* 0x00000001ff004819 */ /* 0x000fe40000011400 */
[----:B------:R-:W-:Y:S02]  /*0780*/  SEL R16, RZ, 0x1, !P1 ;  /* 0x00000001ff107807 */ /* 0x000fe40004800000 */
[----:B------:R-:W-:Y:S02]  /*0790*/  @P4 ISETP.NE.AND P5, PT, R0, R9, PT ;  /* 0x000000090000420c */ /* 0x000fe40003fa5270 */
[----:B------:R-:W-:Y:S02]  /*07a0*/  SEL R9, RZ, 0x1, !P0 ;  /* 0x00000001ff097807 */ /* 0x000fe40004000000 */
[----:B------:R-:W-:Y:S02]  /*07b0*/  @P4 SEL R24, RZ, 0x1, P5 ;  /* 0x00000001ff184807 */ /* 0x000fe40002800000 */
[----:B------:R-:W-:Y:S01]  /*07c0*/  LOP3.LUT R0, R22, 0x7f, RZ, 0xc0, !PT ;  /* 0x0000007f16007812 */ /* 0x000fe200078ec0ff */
[----:B------:R0:W2:Y:S01]  /*07d0*/  @!UP1 SYNCS.EXCH.64 URZ, [UR6+0x78], UR4 ;  /* 0x00007804063f95b2 */ /* 0x0000a20008000100 */
[----:B------:R-:W-:Y:S01]  /*07e0*/  LOP3.LUT R24, R24, R9, RZ, 0xc0, !PT ;  /* 0x0000000918187212 */ /* 0x000fe200078ec0ff */
[----:B------:R-:W-:Y:S01]  /*07f0*/  NOP ;  /* 0x0000000000007918 */ /* 0x000fe20000000000 */
[----:B------:R-:W-:Y:S01]  /*0800*/  SEL R16, R16, 0x2, P6 ;  /* 0x0000000210107807 */ /* 0x000fe20003000000 */
[----:B------:R-:W-:Y:S06]  /*0810*/  @!P2 BRA `(.L_x_3) ;  /* 0x000000000008a947 */ /* 0x000fec0003800000 */
[----:B-12-4-:R-:W-:Y:S01]  /*0820*/  UCGABAR_ARV ;  /* 0x00000000000079c7 */ /* 0x016fe20008000000 */
[----:B------:R-:W-:Y:S05]  /*0830*/  BRA `(.L_x_4) ;  /* 0x0000000000047947 */ /* 0x000fea0003800000 */
.L_x_3:
[----:B-12-4-:R-:W-:Y:S01]  /*0840*/  NOP ;  /* 0x0000000000007918 */ /* 0x016fe20000000000 */
.L_x_4:
[----:B------:R-:W1:Y:S01]  /*0850*/  LDC R17, c[0x0][0x65c] ;  /* 0x00019700ff117b82 */ /* 0x000e620000000800 */
[----:B------:R-:W-:Y:S02]  /*0860*/  IMAD.U32 R8, RZ, RZ, UR8 ;  /* 0x00000008ff087e24 */ /* 0x000fe4000f8e00ff */
[----:B------:R-:W-:Y:S01]  /*0870*/  IMAD.MOV.U32 R9, RZ, RZ, RZ ;  /* 0x000000ffff097224 */ /* 0x000fe200078e00ff */
[----:B-1----:R-:W-:-:S04]  /*0880*/  ISETP.NE.AND P1, PT, R17, 0x1, PT ;  /* 0x000000011100780c */ /* 0x002fc80003f25270 */
[----:B------:R-:W-:-:S09]  /*0890*/  P2R R5, PR, RZ, 0x2 ;  /* 0x00000002ff057803 */ /* 0x000fd20000000000 */
[----:B------:R-:W1:Y:S01]  /*08a0*/  @P1 LDC R19, c[0x0][0x10] ;  /* 0x00000400ff131b82 */ /* 0x000e620000000800 */
[----:B------:R-:W-:Y:S02]  /*08b0*/  @P1 IMAD.MOV.U32 R5, RZ, RZ, RZ ;  /* 0x000000ffff051224 */ /* 0x000fe400078e00ff */
[----:B------:R-:W-:-:S05]  /*08c0*/  @P1 IMAD.MOV.U32 R13, RZ, RZ, RZ ;  /* 0x000000ffff0d1224 */ /* 0x000fca00078e00ff */
[----:B------:R-:W2:Y:S01]  /*08d0*/  @!P1 LDC R11, c[0x0][0xc] ;  /* 0x00000300ff0b9b82 */ /* 0x000ea20000000800 */
[----:B-1----:R-:W-:-:S04]  /*08e0*/  @P1 IMAD.WIDE.U32 R18, R19, UR8, R4 ;  /* 0x0000000813121c25 */ /* 0x002fc8000f8e0004 */
[----:B------:R-:W-:Y:S02]  /*08f0*/  @P1 IMAD.IADD R19, R19, 0x1, R13 ;  /* 0x0000000113131824 */ /* 0x000fe400078e020d */
[----:B--2---:R-:W-:-:S04]  /*0900*/  @!P1 IMAD.WIDE.U32 R8, R4, R11, R8 ;  /* 0x0000000b04089225 */ /* 0x004fc800078e0008 */
[----:B------:R-:W-:Y:S02]  /*0910*/  @!P1 IMAD.MOV.U32 R18, RZ, RZ, R8 ;  /* 0x000000ffff129224 */ /* 0x000fe400078e0008 */
[----:B------:R-:W-:Y:S01]  /*0920*/  @!P1 IMAD.MOV.U32 R19, RZ, RZ, R9 ;  /* 0x000000ffff139224 */ /* 0x000fe200078e0009 */
[----:B------:R-:W-:Y:S06]  /*0930*/  @!P2 BRA `(.L_x_5) ;  /* 0x00000000000ca947 */ /* 0x000fec0003800000 */
[----:B------:R-:W-:Y:S01]  /*0940*/  UCGABAR_WAIT ;  /* 0x0000000000007dc7 */ /* 0x000fe20008000000 */
[----:B------:R-:W-:Y:S01]  /*0950*/  CCTL.IVALL ;  /* 0x00000000ff00798f */ /* 0x000fe20002000000 */
[----:B------:R-:W-:Y:S05]  /*0960*/  BRA `(.L_x_6) ;  /* 0x0000000000047947 */ /* 0x000fea0003800000 */
.L_x_5:
[----:B------:R-:W-:Y:S06]  /*0970*/  BAR.SYNC.DEFER_BLOCKING 0x0 ;  /* 0x0000000000007b1d */ /* 0x000fec0000010000 */
.L_x_6:
[----:B------:R-:W-:Y:S05]  /*0980*/  @!P3 BRA `(.L_x_7) ;  /* 0x0000002800f4b947 */ /* 0x000fea0003800000 */
[----:B------:R-:W-:-:S13]  /*0990*/  ISETP.GT.U32.AND P0, PT, R10, 0x1, PT ;  /* 0x000000010a00780c */ /* 0x000fda0003f04070 */
[----:B0-----:R-:W-:Y:S05]  /*09a0*/  @P0 EXIT ;  /* 0x000000000000094d */ /* 0x001fea0003800000 */
[----:B------:R-:W-:Y:S01]  /*09b0*/  ULDC.64 UR4, c[0x0][0x650] ;  /* 0x0001940000047ab9 */ /* 0x000fe20000000a00 */
[----:B------:R-:W-:Y:S01]  /*09c0*/  PRMT R8, RZ, 0x7610, R8 ;  /* 0x00007610ff087816 */ /* 0x000fe20000000008 */
[----:B------:R-:W-:Y:S01]  /*09d0*/  IMAD.MOV.U32 R39, RZ, RZ, -0x1 ;  /* 0xffffffffff277424 */ /* 0x000fe200078e00ff */
[----:B------:R-:W-:Y:S01]  /*09e0*/  ISETP.GE.U32.AND P0, PT, R18, UR4, PT ;  /* 0x0000000412007c0c */ /* 0x000fe2000bf06070 */
[----:B------:R-:W-:Y:S02]  /*09f0*/  IMAD.MOV.U32 R40, RZ, RZ, -0x1 ;  /* 0xffffffffff287424 */ /* 0x000fe400078e00ff */
[----:B------:R-:W-:Y:S01]  /*0a00*/  IMAD.MOV.U32 R41, RZ, RZ, -0x1 ;  /* 0xffffffffff297424 */ /* 0x000fe200078e00ff */
[----:B------:R-:W-:-:S13]  /*0a10*/  ISETP.GE.U32.AND.EX P0, PT, R19, UR5, PT, P0 ;  /* 0x0000000513007c0c */ /* 0x000fda000bf06100 */
[----:B------:R-:W-:Y:S05]  /*0a20*/  @P0 BRA `(.L_x_8) ;  /* 0x0000000400240947 */ /* 0x000fea0003800000 */
[----:B------:R-:W0:Y:S01]  /*0a30*/  LDC.64 R20, c[0x0][0x628] ;  /* 0x00018a00ff147b82 */ /* 0x000e220000000a00 */
[----:B------:R-:W-:Y:S02]  /*0a40*/  IMAD.MOV.U32 R8, RZ, RZ, R18 ;  /* 0x000000ffff087224 */ /* 0x000fe400078e0012 */
[----:B------:R-:W-:-:S05]  /*0a50*/  IMAD.MOV.U32 R9, RZ, RZ, R19 ;  /* 0x000000ffff097224 */ /* 0x000fca00078e0013 */
[----:B------:R-:W1:Y:S08]  /*0a60*/  LDC R2, c[0x0][0x630] ;  /* 0x00018c00ff027b82 */ /* 0x000e700000000800 */
[----:B------:R-:W2:Y:S01]  /*0a70*/  LDC.64 R26, c[0x0][0x620] ;  /* 0x00018800ff1a7b82 */ /* 0x000ea20000000a00 */
[----:B0-----:R-:W-:-:S04]  /*0a80*/  ISETP.NE.U32.AND P0, PT, R20, RZ, PT ;  /* 0x000000ff1400720c */ /* 0x001fc80003f05070 */
[----:B------:R-:W-:-:S13]  /*0a90*/  ISETP.NE.AND.EX P0, PT, R21, RZ, PT, P0 ;  /* 0x000000ff1500720c */ /* 0x000fda0003f05300 */
[----:B-12---:R-:W-:Y:S05]  /*0aa0*/  @!P0 BRA `(.L_x_9) ;  /* 0x0000000000288947 */ /* 0x006fea0003800000 */
[----:B------:R-:W0:Y:S02]  /*0ab0*/  LDC R13, c[0x0][0x634] ;  /* 0x00018d00ff0d7b82 */ /* 0x000e240000000800 */
[----:B0-----:R-:W-:-:S05]  /*0ac0*/  IADD3 R13, P0, R18, R13, RZ ;  /* 0x0000000d120d7210 */ /* 0x001fca0007f1e0ff */
[----:B------:R-:W-:-:S04]  /*0ad0*/  IMAD.X R15, RZ, RZ, R19, P0 ;  /* 0x000000ffff0f7224 */ /* 0x000fc800000e0613 */
[----:B------:R-:W-:-:S04]  /*0ae0*/  IMAD.WIDE.U32 R8, R15, R20, RZ ;  /* 0x000000140f087225 */ /* 0x000fc800078e00ff */
[----:B------:R-:W-:-:S04]  /*0af0*/  IMAD.WIDE.U32 R10, P0, R13, R21, R8 ;  /* 0x000000150d0a7225 */ /* 0x000fc80007800008 */
[----:B------:R-:W-:-:S04]  /*0b00*/  IMAD.WIDE.U32 R8, R13, R20, RZ ;  /* 0x000000140d087225 */ /* 0x000fc800078e00ff */
[----:B------:R-:W-:Y:S01]  /*0b10*/  IMAD.X R13, RZ, RZ, RZ, P0 ;  /* 0x000000ffff0d7224 */ /* 0x000fe200000e06ff */
[----:B------:R-:W-:Y:S01]  /*0b20*/  IADD3 RZ, P0, R9, R10, RZ ;  /* 0x0000000a09ff7210 */ /* 0x000fe20007f1e0ff */
[----:B------:R-:W-:-:S04]  /*0b30*/  IMAD.MOV.U32 R12, RZ, RZ, R11 ;  /* 0x000000ffff0c7224 */ /* 0x000fc800078e000b */
[----:B------:R-:W-:-:S08]  /*0b40*/  IMAD.WIDE.U32.X R8, R15, R21, R12, P0 ;  /* 0x000000150f087225 */ /* 0x000fd000000e040c */
.L_x_9:
[----:B------:R-:W0:Y:S01]  /*0b50*/  LDC.64 R28, c[0x0][0x640] ;  /* 0x00019000ff1c7b82 */ /* 0x000e220000000a00 */
[-CC-:B------:R-:W-:Y:S01]  /*0b60*/  SHF.R.U64 R41, R8, R2.reuse, R9.reuse ;  /* 0x0000000208297219 */ /* 0x180fe20000001209 */
[----:B------:R-:W-:Y:S01]  /*0b70*/  IMAD R32, R7, R25, R4 ;  /* 0x0000001907207224 */ /* 0x000fe200078e0204 */
[----:B------:R-:W-:Y:S01]  /*0b80*/  SHF.R.U32.HI R2, RZ, R2, R9 ;  /* 0x00000002ff027219 */ /* 0x000fe20000011609 */
[----:B------:R-:W-:Y:S01]  /*0b90*/  IMAD.MOV.U32 R25, RZ, RZ, 0x1 ;  /* 0x00000001ff197424 */ /* 0x000fe200078e00ff */
[----:B------:R-:W-:-:S03]  /*0ba0*/  IADD3 R5, P0, RZ, -R41, RZ ;  /* 0x80000029ff057210 */ /* 0x000fc60007f1e0ff */
[----:B------:R-:W1:Y:S02]  /*0bb0*/  LDC R10, c[0x0][0x618] ;  /* 0x00018600ff0a7b82 */ /* 0x000e640000000800 */
[----:B------:R-:W-:-:S04]  /*0bc0*/  IMAD.X R9, RZ, RZ, ~R2, P0 ;  /* 0x000000ffff097224 */ /* 0x000fc800000e0e02 */
[-C--:B------:R-:W-:Y:S02]  /*0bd0*/  IMAD R2, R9, R26.reuse, RZ ;  /* 0x0000001a09027224 */ /* 0x080fe400078e02ff */
[----:B------:R-:W2:Y:S01]  /*0be0*/  LDC R14, c[0x0][0x608] ;  /* 0x00018200ff0e7b82 */ /* 0x000ea20000000800 */
[----:B------:R-:W-:-:S04]  /*0bf0*/  IMAD.WIDE.U32 R8, R5, R26, R18 ;  /* 0x0000001a05087225 */ /* 0x000fc800078e0012 */
[----:B------:R-:W-:-:S03]  /*0c00*/  IMAD R5, R5, R27, R2 ;  /* 0x0000001b05057224 */ /* 0x000fc600078e0202 */
[----:B------:R-:W3:Y:S01]  /*0c10*/  LDC R20, c[0x0][0x658] ;  /* 0x00019600ff147b82 */ /* 0x000ee20000000800 */
[----:B------:R-:W-:Y:S01]  /*0c20*/  IMAD.IADD R5, R9, 0x1, R5 ;  /* 0x0000000109057824 */ /* 0x000fe200078e0205 */
[----:B0-----:R-:W-:Y:S01]  /*0c30*/  ISETP.NE.U32.AND P0, PT, R28, RZ, PT ;  /* 0x000000ff1c00720c */ /* 0x001fe20003f05070 */
[----:B------:R-:W-:-:S03]  /*0c40*/  IMAD.MOV.U32 R9, RZ, RZ, -0x1 ;  /* 0xffffffffff097424 */ /* 0x000fc600078e00ff */
[----:B------:R-:W-:Y:S02]  /*0c50*/  ISETP.NE.AND.EX P0, PT, R29, RZ, PT, P0 ;  /* 0x000000ff1d00720c */ /* 0x000fe40003f05300 */
[----:B------:R-:W0:Y:S01]  /*0c60*/  LDC R15, c[0x0][0x600] ;  /* 0x00018000ff0f7b82 */ /* 0x000e220000000800 */
[-CC-:B-1----:R-:W-:Y:S02]  /*0c70*/  SHF.R.U64 R12, R8, R10.reuse, R5.reuse ;  /* 0x0000000a080c7219 */ /* 0x182fe40000001205 */
[----:B------:R-:W-:-:S05]  /*0c80*/  SHF.R.U32.HI R5, RZ, R10, R5 ;  /* 0x0000000aff057219 */ /* 0x000fca0000011605 */
[----:B------:R-:W1:Y:S01]  /*0c90*/  LDC R21, c[0x0][0x648] ;  /* 0x00019200ff157b82 */ /* 0x000e620000000800 */
[-CC-:B--2---:R-:W-:Y:S02]  /*0ca0*/  SHF.R.U64 R30, R12, R14.reuse, R5.reuse ;  /* 0x0000000e0c1e7219 */ /* 0x184fe40000001205 */
[----:B------:R-:W-:-:S05]  /*0cb0*/  SHF.R.U32.HI R5, RZ, R14, R5 ;  /* 0x0000000eff057219 */ /* 0x000fca0000011605 */
[----:B------:R-:W2:Y:S01]  /*0cc0*/  LDC R27, c[0x0][0x638] ;  /* 0x00018e00ff1b7b82 */ /* 0x000ea20000000800 */
[-CC-:B---3--:R-:W-:Y:S02]  /*0cd0*/  SHF.R.U64 R14, R30, R20.reuse, R5.reuse ;  /* 0x000000141e0e7219 */ /* 0x188fe40000001205 */
[-C--:B------:R-:W-:Y:S02]  /*0ce0*/  SHF.L.U32 R2, R9, R20.reuse, RZ ;  /* 0x0000001409027219 */ /* 0x080fe400000006ff */
[----:B------:R-:W-:Y:S01]  /*0cf0*/  SHF.R.U32.HI R5, RZ, R20, R5 ;  /* 0x00000014ff057219 */ /* 0x000fe20000011605 */
[----:B------:R-:W-:Y:S01]  /*0d00*/  IMAD.MOV.U32 R4, RZ, RZ, R14 ;  /* 0x000000ffff047224 */ /* 0x000fe200078e000e */
[----:B------:R-:W-:Y:S01]  /*0d10*/  LOP3.LUT R7, RZ, R2, RZ, 0x33, !PT ;  /* 0x00000002ff077212 */ /* 0x000fe200078e33ff */
[----:B------:R-:W3:Y:S01]  /*0d20*/  LDC R26, c[0x0][0x610] ;  /* 0x00018400ff1a7b82 */ /* 0x000ee20000000800 */
[----:B------:R-:W-:Y:S05]  /*0d30*/  @!P0 BRA `(.L_x_10) ;  /* 0x0000000000288947 */ /* 0x000fea0003800000 */
[----:B------:R-:W4:Y:S02]  /*0d40*/  LDC R11, c[0x0][0x64c] ;  /* 0x00019300ff0b7b82 */ /* 0x000f240000000800 */
[----:B----4-:R-:W-:-:S05]  /*0d50*/  IADD3 R11, P0, R14, R11, RZ ;  /* 0x0000000b0e0b7210 */ /* 0x010fca0007f1e0ff */
        /* <DEDUP_REMOVED lines=8> */
.L_x_10:
[----:B-1----:R-:W-:Y:S01]  /*0de0*/  SHF.R.U64 R4, R4, R21, R5 ;  /* 0x0000001504047219 */ /* 0x002fe20000001205 */
[----:B0-----:R-:W-:Y:S01]  /*0df0*/  VIADD R5, R15, 0xffffffff ;  /* 0xffffffff0f057836 */ /* 0x001fe20000000000 */
[----:B------:R-:W-:Y:S02]  /*0e00*/  SHF.L.U32 R2, R25, R20, RZ ;  /* 0x0000001419027219 */ /* 0x000fe400000006ff */
[----:B------:R-:W-:Y:S01]  /*0e10*/  LOP3.LUT R7, R30, R7, RZ, 0xc0, !PT ;  /* 0x000000071e077212 */ /* 0x000fe200078ec0ff */
[----:B------:R-:W-:Y:S01]  /*0e20*/  IMAD.MOV R8, RZ, RZ, -R4 ;  /* 0x000000ffff087224 */ /* 0x000fe200078e0a04 */
[----:B------:R-:W-:Y:S02]  /*0e30*/  SEL R3, R3, R32, !P1 ;  /* 0x0000002003037207 */ /* 0x000fe40004800000 */
[----:B------:R-:W-:Y:S01]  /*0e40*/  LOP3.LUT R5, R12, R5, RZ, 0xc0, !PT ;  /* 0x000000050c057212 */ /* 0x000fe200078ec0ff */
[----:B------:R-:W-:Y:S02]  /*0e50*/  IMAD R4, R2, R4, R7 ;  /* 0x0000000402047224 */ /* 0x000fe400078e0207 */
[----:B--2---:R-:W-:-:S02]  /*0e60*/  IMAD R2, R8, R27, R14 ;  /* 0x0000001b08027224 */ /* 0x004fc400078e020e */
[----:B---3--:R-:W-:Y:S02]  /*0e70*/  IMAD R3, R4, R26, R3 ;  /* 0x0000001a04037224 */ /* 0x008fe400078e0203 */
[----:B------:R-:W-:Y:S02]  /*0e80*/  IMAD R2, R2, R15, R5 ;  /* 0x0000000f02027224 */ /* 0x000fe400078e0205 */
[----:B------:R-:W-:-:S03]  /*0e90*/  IMAD.MOV.U32 R8, RZ, RZ, 0x1 ;  /* 0x00000001ff087424 */ /* 0x000fc600078e00ff */
[----:B------:R-:W-:Y:S02]  /*0ea0*/  SEL R40, R2, R3, !P1 ;  /* 0x0000000302287207 */ /* 0x000fe40004800000 */
[----:B------:R-:W-:-:S07]  /*0eb0*/  SEL R39, R3, R2, !P1 ;  /* 0x0000000203277207 */ /* 0x000fce0004800000 */
.L_x_8:
[----:B------:R-:W-:-:S08]  /*0ec0*/  NOP ;  /* 0x0000000000007918 */ /* 0x000fd00000000000 */
[----:B------:R-:W0:Y:S02]  /*0ed0*/  USETMAXREG.TRY_ALLOC.CTAPOOL UP0, 0xe8 ;  /* 0x000000e8000079c8 */ /* 0x000e240008000600 */
[----:B0-----:R-:W-:-:S13]  /*0ee0*/  PLOP3.LUT P0, PT, PT, PT, UP0, 0x80, 0x0 ;  /* 0x000000000000781c */ /* 0x001fda0003f0f008 */
[----:B------:R-:W-:Y:S05]  /*0ef0*/  @!P0 BRA `(.L_x_8) ;  /* 0xfffffffc00f08947 */ /* 0x000fea000383ffff */
[----:B------:R-:W-:Y:S01]  /*0f00*/  ULDC.64 UR4, c[0x0][0x598] ;  /* 0x0001660000047ab9 */ /* 0x000fe20000000a00 */
[----:B------:R-:W-:Y:S01]  /*0f10*/  ULDC.64 UR36, c[0x0][0x208] ;  /* 0x0000820000247ab9 */ /* 0x000fe20000000a00 */
[----:B------:R-:W-:-:S04]  /*0f20*/  ISETP.NE.U32.AND P0, PT, RZ, UR4, PT ;  /* 0x00000004ff007c0c */ /* 0x000fc8000bf05070 */
[----:B------:R-:W-:-:S13]  /*0f30*/  ISETP.NE.AND.EX P0, PT, RZ, UR5, PT, P0 ;  /* 0x00000005ff007c0c */ /* 0x000fda000bf05300 */
[----:B------:R-:W-:Y:S05]  /*0f40*/  @!P0 BRA `(.L_x_11) ;  /* 0x00000000001c8947 */ /* 0x000fea0003800000 */
[----:B------:R-:W0:Y:S02]  /*0f50*/  LDC.64 R2, c[0x0][0x598] ;  /* 0x00016600ff027b82 */ /* 0x000e240000000a00 */
[----:B0-----:R-:W2:Y:S02]  /*0f60*/  LDG.E.64 R2, desc[UR36][R2.64] ;  /* 0x0000002402027981 */ /* 0x001ea4000c1e1b00 */
[----:B--2---:R-:W-:-:S04]  /*0f70*/  ISETP.NE.U32.AND P0, PT, R2, RZ, PT ;  /* 0x000000ff0200720c */ /* 0x004fc80003f05070 */
[----:B------:R-:W-:-:S13]  /*0f80*/  ISETP.NE.AND.EX P0, PT, R3, RZ, PT, P0 ;  /* 0x000000ff0300720c */ /* 0x000fda0003f05300 */
[----:B------:R-:W-:Y:S05]  /*0f90*/  @!P0 BRA `(.L_x_11) ;  /* 0x0000000000088947 */ /* 0x000fea0003800000 */
[----:B------:R0:W5:Y:S01]  /*0fa0*/  LD.E R25, desc[UR36][R2.64] ;  /* 0x0000002402197980 */ /* 0x000162000c101900 */
[----:B------:R-:W-:Y:S05]  /*0fb0*/  BRA `(.L_x_12) ;  /* 0x0000000000247947 */ /* 0x000fea0003800000 */
.L_x_11:
[----:B------:R-:W-:Y:S02]  /*0fc0*/  ULDC.64 UR4, c[0x0][0x588] ;  /* 0x0001620000047ab9 */ /* 0x000fe40000000a00 */
[----:B------:R-:W-:-:S04]  /*0fd0*/  ISETP.NE.U32.AND P0, PT, RZ, UR4, PT ;  /* 0x00000004ff007c0c */ /* 0x000fc8000bf05070 */
[----:B------:R-:W-:-:S13]  /*0fe0*/  ISETP.NE.AND.EX P0, PT, RZ, UR5, PT, P0 ;  /* 0x00000005ff007c0c */ /* 0x000fda000bf05300 */
[----:B------:R-:W-:Y:S05]  /*0ff0*/  @!P0 BRA `(.L_x_13) ;  /* 0x00000000000c8947 */ /* 0x000fea0003800000 */
[----:B------:R-:W0:Y:S02]  /*1000*/  LDC.64 R2, c[0x0][0x588] ;  /* 0x00016200ff027b82 */ /* 0x000e240000000a00 */
[----:B0-----:R1:W5:Y:S01]  /*1010*/  LDG.E R25, desc[UR36][R2.64] ;  /* 0x0000002402197981 */ /* 0x001362000c1e1900 */
[----:B------:R-:W-:Y:S05]  /*1020*/  BRA `(.L_x_12) ;  /* 0x0000000000087947 */ /* 0x000fea0003800000 */
.L_x_13:
[----:B------:R-:W-:Y:S02]  /*1030*/  ULDC UR4, c[0x0][0x580] ;  /* 0x0001600000047ab9 */ /* 0x000fe40000000800 */
[----:B------:R-:W-:-:S07]  /*1040*/  IMAD.U32 R25, RZ, RZ, UR4 ;  /* 0x00000004ff197e24 */ /* 0x000fce000f8e00ff */
.L_x_12:
[----:B------:R-:W-:Y:S02]  /*1050*/  ULDC.64 UR4, c[0x0][0x5a0] ;  /* 0x0001680000047ab9 */ /* 0x000fe40000000a00 */
[----:B------:R-:W-:-:S04]  /*1060*/  ISETP.NE.U32.AND P0, PT, RZ, UR4, PT ;  /* 0x00000004ff007c0c */ /* 0x000fc8000bf05070 */
[----:B------:R-:W-:-:S13]  /*1070*/  ISETP.NE.AND.EX P0, PT, RZ, UR5, PT, P0 ;  /* 0x00000005ff007c0c */ /* 0x000fda000bf05300 */
[----:B------:R-:W-:Y:S05]  /*1080*/  @!P0 BRA `(.L_x_14) ;  /* 0x00000000001c8947 */ /* 0x000fea0003800000 */
[----:B01----:R-:W0:Y:S02]  /*1090*/  LDC.64 R2, c[0x0][0x5a0] ;  /* 0x00016800ff027b82 */ /* 0x003e240000000a00 */
[----:B0-----:R-:W2:Y:S02]  /*10a0*/  LDG.E.64 R2, desc[UR36][R2.64] ;  /* 0x0000002402027981 */ /* 0x001ea4000c1e1b00 */
[----:B--2---:R-:W-:-:S04]  /*10b0*/  ISETP.NE.U32.AND P0, PT, R2, RZ, PT ;  /* 0x000000ff0200720c */ /* 0x004fc80003f05070 */
[----:B------:R-:W-:-:S13]  /*10c0*/  ISETP.NE.AND.EX P0, PT, R3, RZ, PT, P0 ;  /* 0x000000ff0300720c */ /* 0x000fda0003f05300 */
[----:B------:R-:W-:Y:S05]  /*10d0*/  @!P0 BRA `(.L_x_14) ;  /* 0x0000000000088947 */ /* 0x000fea0003800000 */
[----:B------:R0:W5:Y:S01]  /*10e0*/  LD.E R36, desc[UR36][R2.64] ;  /* 0x0000002402247980 */ /* 0x000162000c101900 */
[----:B------:R-:W-:Y:S05]  /*10f0*/  BRA `(.L_x_15) ;  /* 0x0000000000247947 */ /* 0x000fea0003800000 */
.L_x_14:
[----:B------:R-:W-:Y:S02]  /*1100*/  ULDC.64 UR4, c[0x0][0x590] ;  /* 0x0001640000047ab9 */ /* 0x000fe40000000a00 */
[----:B------:R-:W-:-:S04]  /*1110*/  ISETP.NE.U32.AND P0, PT, RZ, UR4, PT ;  /* 0x00000004ff007c0c */ /* 0x000fc8000bf05070 */
[----:B------:R-:W-:-:S13]  /*1120*/  ISETP.NE.AND.EX P0, PT, RZ, UR5, PT, P0 ;  /* 0x00000005ff007c0c */ /* 0x000fda000bf05300 */
[----:B------:R-:W-:Y:S05]  /*1130*/  @!P0 BRA `(.L_x_16) ;  /* 0x00000000000c8947 */ /* 0x000fea0003800000 */
[----:B------:R-:W2:Y:S02]  /*1140*/  LDC.64 R36, c[0x0][0x590] ;  /* 0x00016400ff247b82 */ /* 0x000ea40000000a00 */
[----:B--2---:R2:W5:Y:S01]  /*1150*/  LDG.E R36, desc[UR36][R36.64] ;  /* 0x0000002424247981 */ /* 0x004562000c1e1900 */
[----:B------:R-:W-:Y:S05]  /*1160*/  BRA `(.L_x_15) ;  /* 0x0000000000087947 */ /* 0x000fea0003800000 */
.L_x_16:
[----:B------:R-:W-:Y:S02]  /*1170*/  ULDC UR4, c[0x0][0x584] ;  /* 0x0001610000047ab9 */ /* 0x000fe40000000800 */
[----:B------:R-:W-:-:S07]  /*1180*/  IMAD.U32 R36, RZ, RZ, UR4 ;  /* 0x00000004ff247e24 */ /* 0x000fce000f8e00ff */
.L_x_15:
[----:B------:R-:W-:-:S13]  /*1190*/  LOP3.LUT P0, RZ, R8, 0xff, RZ, 0xc0, !PT ;  /* 0x000000ff08ff7812 */ /* 0x000fda000780c0ff */
[----:B------:R-:W-:Y:S05]  /*11a0*/  @!P0 EXIT ;  /* 0x000000000000894d */ /* 0x000fea0003800000 */
[----:B01----:R-:W-:Y:S01]  /*11b0*/  SHF.R.U32.HI R2, RZ, 0x1, R0 ;  /* 0x00000001ff027819 */ /* 0x003fe20000011600 */
[----:B------:R-:W-:Y:S01]  /*11c0*/  ULDC UR4, c[0x0][0x28c] ;  /* 0x0000a30000047ab9 */ /* 0x000fe20000000800 */
[----:B------:R-:W-:Y:S01]  /*11d0*/  SHF.R.U32.HI R0, RZ, 0x2, R22 ;  /* 0x00000002ff007819 */ /* 0x000fe20000011616 */
[----:B------:R-:W-:Y:S01]  /*11e0*/  UIADD3 UR4, UR4, 0x7f, URZ ;  /* 0x0000007f04047890 */ /* 0x000fe2000fffe03f */
[----:B------:R-:W-:Y:S01]  /*11f0*/  LOP3.LUT R6, R6, 0x1, RZ, 0xc0, !PT ;  /* 0x0000000106067812 */ /* 0x000fe200078ec0ff */
[----:B------:R-:W-:Y:S01]  /*1200*/  UMOV UR38, URZ ;  /* 0x0000003f00267c82 */ /* 0x000fe20008000000 */
[----:B------:R-:W-:Y:S01]  /*1210*/  LOP3.LUT R27, R2, 0x30, RZ, 0xc0, !PT ;  /* 0x00000030021b7812 */ /* 0x000fe200078ec0ff */
[----:B------:R-:W-:Y:S01]  /*1220*/  USHF.R.S32.HI UR5, URZ, 0x1f, UR4 ;  /* 0x0000001f3f057899 */ /* 0x000fe20008011404 */
[----:B------:R-:W-:Y:S01]  /*1230*/  LOP3.LUT R0, R0, 0x7, RZ, 0xc0, !PT ;  /* 0x0000000700007812 */ /* 0x000fe200078ec0ff */
[----:B------:R-:W-:Y:S01]  /*1240*/  IMAD.SHL.U32 R5, R6, 0x40, RZ ;  /* 0x0000004006057824 */ /* 0x000fe200078e00ff */
[----:B------:R-:W-:Y:S01]  /*1250*/  LOP3.LUT R43, R16, 0x1, RZ, 0xfc, !PT ;  /* 0x00000001102b7812 */ /* 0x000fe200078efcff */
[----:B------:R-:W-:Y:S01]  /*1260*/  ULEA.HI UR5, UR5, UR4, URZ, 0x7 ;  /* 0x0000000405057291 */ /* 0x000fe2000f8f383f */
[-CC-:B------:R-:W-:Y:S01]  /*1270*/  IADD3 R3, RZ, -R27.reuse, -R0.reuse ;  /* 0x8000001bff037210 */ /* 0x180fe20007ffe800 */
[----:B------:R-:W-:Y:S01]  /*1280*/  UMOV UR39, URZ ;  /* 0x0000003f00277c82 */ /* 0x000fe20008000000 */
[----:B------:R-:W-:Y:S01]  /*1290*/  LOP3.LUT R0, R5, 0x40, R0, 0xe2, !PT ;  /* 0x0000004005007812 */ /* 0x000fe200078ee200 */
[----:B------:R-:W-:Y:S01]  /*12a0*/  ULDC UR4, c[0x0][0x284] ;  /* 0x0000a10000047ab9 */ /* 0x000fe20000000800 */
[----:B------:R-:W-:Y:S01]  /*12b0*/  USHF.R.S32.HI UR40, URZ, 0x7, UR5 ;  /* 0x000000073f287899 */ /* 0x000fe20008011405 */
[----:B------:R-:W-:Y:S01]  /*12c0*/  IMAD R3, R6, -0x40, R3 ;  /* 0xffffffc006037824 */ /* 0x000fe200078e0203 */
[----:B------:R-:W-:Y:S01]  /*12d0*/  LOP3.LUT R26, R0, R27, RZ, 0xfc, !PT ;  /* 0x0000001b001a7212 */ /* 0x000fe200078efcff */
[----:B------:R-:W-:-:S02]  /*12e0*/  IMAD.MOV.U32 R27, RZ, RZ, RZ ;  /* 0x000000ffff1b7224 */ /* 0x000fc400078e00ff */
[----:B--2---:R-:W-:-:S07]  /*12f0*/  VIADD R37, R3, UR4 ;  /* 0x0000000403257c36 */ /* 0x004fce0008000000 */
.L_x_54:
[----:B------:R-:W-:Y:S01]  /*1300*/  LOP3.LUT R0, R22, 0x80, RZ, 0xc0, !PT ;  /* 0x0000008016007812 */ /* 0x000fe200078ec0ff */
[----:B------:R-:W0:Y:S01]  /*1310*/  S2UR UR7, SR_CgaCtaId ;  /* 0x00000000000779c3 */ /* 0x000e220000008800 */
[----:B------:R-:W-:Y:S02]  /*1320*/  UMOV UR6, 0x400 ;  /* 0x0000040000067882 */ /* 0x000fe40000000000 */
[----:B------:R-:W-:-:S06]  /*1330*/  SHF.R.U32.HI R0, RZ, 0x7, R0 ;  /* 0x00000007ff007819 */ /* 0x000fcc0000011600 */
[----:B------:R-:W1:Y:S01]  /*1340*/  SHFL.IDX PT, R0, R0, RZ, 0x1f ;  /* 0x00001fff00007589 */ /* 0x000e6200000e0000 */
[----:B0-----:R-:W-:Y:S01]  /*1350*/  ULEA UR6, UR7, UR6, 0x18 ;  /* 0x0000000607067291 */ /* 0x001fe2000f8ec03f */
[----:B-1----:R-:W-:-:S13]  /*1360*/  R2UR UR4, R0 ;  /* 0x00000000000472ca */ /* 0x002fda00000e0000 */
[----:B------:R-:W-:-:S04]  /*1370*/  ULEA.HI UR5, UR4, UR4, URZ, 0x1 ;  /* 0x0000000404057291 */ /* 0x000fc8000f8f083f */
[----:B------:R-:W-:-:S04]  /*1380*/  ULOP3.LUT UR5, UR5, 0x7fffe, URZ, 0xc0, !UPT ;  /* 0x0007fffe05057892 */ /* 0x000fc8000f8ec03f */
[----:B------:R-:W-:-:S03]  /*1390*/  UIADD3 UR5, UR4, -UR5, URZ ;  /* 0x8000000504057290 */ /* 0x000fc6000fffe03f */
[----:B------:R-:W-:Y:S01]  /*13a0*/  ULDC UR4, c[0x0][0x28c] ;  /* 0x0000a30000047ab9 */ /* 0x000fe20000000800 */
[----:B------:R-:W-:Y:S01]  /*13b0*/  ULEA UR5, UR5, UR6, 0xd ;  /* 0x0000000605057291 */ /* 0x000fe2000f8e683f */
[----:B------:R-:W-:-:S03]  /*13c0*/  ISETP.LT.AND P0, PT, RZ, UR4, PT ;  /* 0x00000004ff007c0c */ /* 0x000fc6000bf01270 */
[----:B------:R-:W-:-:S04]  /*13d0*/  UIADD3 UR5, UR5, 0x180, URZ ;  /* 0x0000018005057890 */ /* 0x000fc8000fffe03f */
[----:B------:R-:W-:-:S04]  /*13e0*/  USHF.R.U32.HI UR5, URZ, 0x4, UR5 ;  /* 0x000000043f057899 */ /* 0x000fc80008011605 */
[----:B------:R-:W-:-:S04]  /*13f0*/  ULOP3.LUT UR5, UR5, 0x3fff, URZ, 0xc0, !UPT ;  /* 0x00003fff05057892 */ /* 0x000fc8000f8ec03f */
[----:B------:R-:W-:Y:S01]  /*1400*/  ULOP3.LUT UR41, UR5, 0x10000, URZ, 0xfc, !UPT ;  /* 0x0001000005297892 */ /* 0x000fe2000f8efc3f */
[----:B------:R-:W-:Y:S11]  /*1410*/  @P0 BRA `(.L_x_17) ;  /* 0x0000000000400947 */ /* 0x000ff60003800000 */
[----:B------:R-:W-:Y:S01]  /*1420*/  MOV R0, 0x0 ;  /* 0x0000000000007802 */ /* 0x000fe20000000f00 */
[----:B------:R-:W-:Y:S01]  /*1430*/  ULDC.64 UR4, c[0x4][0x68] ;  /* 0x01001a0000047ab9 */ /* 0x000fe20000000a00 */
[----:B------:R-:W-:Y:S01]  /*1440*/  ULDC.64 UR6, c[0x4][0x8] ;  /* 0x0100020000067ab9 */ /* 0x000fe20000000a00 */
[----:B------:R-:W-:Y:S01]  /*1450*/  IMAD.U32 R4, RZ, RZ, UR4 ;  /* 0x00000004ff047e24 */ /* 0x000fe2000f8e00ff */
[----:B------:R0:W1:Y:S01]  /*1460*/  LDC.64 R2, c[0x4][R0] ;  /* 0x0100000000027b82 */ /* 0x0000620000000a00 */
[----:B------:R-:W-:Y:S01]  /*1470*/  IMAD.U32 R5, RZ, RZ, UR5 ;  /* 0x00000005ff057e24 */ /* 0x000fe2000f8e00ff */
[----:B------:R-:W-:Y:S01]  /*1480*/  ULDC.64 UR4, c[0x4][0x70] ;  /* 0x01001c0000047ab9 */ /* 0x000fe20000000a00 */
[----:B------:R-:W-:Y:S02]  /*1490*/  IMAD.U32 R10, RZ, RZ, UR6 ;  /* 0x00000006ff0a7e24 */ /* 0x000fe4000f8e00ff */
[----:B------:R-:W-:Y:S02]  /*14a0*/  IMAD.U32 R6, RZ, RZ, UR4 ;  /* 0x00000004ff067e24 */ /* 0x000fe4000f8e00ff */
[----:B------:R-:W-:-:S02]  /*14b0*/  IMAD.U32 R7, RZ, RZ, UR5 ;  /* 0x00000005ff077e24 */ /* 0x000fc4000f8e00ff */
[----:B------:R-:W-:Y:S02]  /*14c0*/  IMAD.U32 R11, RZ, RZ, UR7 ;  /* 0x00000007ff0b7e24 */ /* 0x000fe4000f8e00ff */
[----:B------:R-:W-:Y:S02]  /*14d0*/  IMAD.MOV.U32 R8, RZ, RZ, 0x1e1 ;  /* 0x000001e1ff087424 */ /* 0x000fe400078e00ff */
[----:B------:R-:W-:Y:S02]  /*14e0*/  IMAD.MOV.U32 R12, RZ, RZ, 0x1 ;  /* 0x00000001ff0c7424 */ /* 0x000fe400078e00ff */
[----:B0-----:R-:W-:-:S07]  /*14f0*/  IMAD.MOV.U32 R13, RZ, RZ, RZ ;  /* 0x000000ffff0d7224 */ /* 0x001fce00078e00ff */
[----:B------:R-:W-:-:S07]  /*1500*/  LEPC R20, `(.L_x_17) ;  /* 0x000000001014794e */ /* 0x000fce0000000000 */
[----:B-1---5:R-:W-:Y:S05]  /*1510*/  CALL.ABS.NOINC R2 ;  /* 0x0000000002007343 */ /* 0x022fea0003c00000 */
.L_x_17:
[----:B------:R-:W-:-:S13]  /*1520*/  ISETP.NE.AND P0, PT, R43, 0x3, PT ;  /* 0x000000032b00780c */ /* 0x000fda0003f05270 */
[----:B------:R-:W-:Y:S05]  /*1530*/  @!P0 BRA `(.L_x_18) ;  /* 0x0000000000048947 */ /* 0x000fea0003800000 */
[----:B------:R-:W-:Y:S01]  /*1540*/  BPT.TRAP 0x1 ;  /* 0x000000040000795c */ /* 0x000fe20000300000 */
.L_x_18:
[----:B------:R-:W0:Y:S01]  /*1550*/  S2UR UR5, SR_CgaCtaId ;  /* 0x00000000000579c3 */ /* 0x000e220000008800 */
[----:B------:R-:W-:Y:S01]  /*1560*/  UMOV UR4, 0x400 ;  /* 0x0000040000047882 */ /* 0x000fe20000000000 */
[----:B------:R-:W-:Y:S02]  /*1570*/  IMAD.U32 R0, RZ, RZ, UR38 ;  /* 0x00000026ff007e24 */ /* 0x000fe4000f8e00ff */
[----:B------:R-:W-:-:S03]  /*1580*/  IMAD.U32 R2, RZ, RZ, UR39 ;  /* 0x00000027ff027e24 */ /* 0x000fc6000f8e00ff */
[----:B------:R-:W-:Y:S01]  /*1590*/  SHF.L.U32 R0, R0, 0x1f, RZ ;  /* 0x0000001f00007819 */ /* 0x000fe200000006ff */
[----:B0-----:R-:W-:-:S06]  /*15a0*/  ULEA UR4, UR5, UR4, 0x18 ;  /* 0x0000000405047291 */ /* 0x001fcc000f8ec03f */
[----:B------:R-:W-:-:S04]  /*15b0*/  IMAD.U32 R5, RZ, RZ, UR4 ;  /* 0x00000004ff057e24 */ /* 0x000fc8000f8e00ff */
[----:B------:R-:W-:-:S04]  /*15c0*/  IMAD R3, R2, 0x8, R5 ;  /* 0x0000000802037824 */ /* 0x000fc800078e0205 */
[----:B------:R0:W1:Y:S01]  /*15d0*/  SYNCS.PHASECHK.TRANS64.TRYWAIT P1, [R3+URZ], R0 ;  /* 0x00000000030075a7 */ /* 0x000062000802017f */
[----:B------:R-:W-:Y:S05]  /*15e0*/  @!P0 BRA `(.L_x_19) ;  /* 0x0000000000048947 */ /* 0x000fea0003800000 */
[----:B------:R-:W-:Y:S01]  /*15f0*/  BPT.TRAP 0x1 ;  /* 0x000000040000795c */ /* 0x000fe20000300000 */
.L_x_19:
[----:B-1----:R-:W-:Y:S05]  /*1600*/  @P1 BRA `(.L_x_20) ;  /* 0x0000000000081947 */ /* 0x002fea0003800000 */
[----:B------:R-:W1:Y:S02]  /*1610*/  SYNCS.PHASECHK.TRANS64.TRYWAIT P1, [R3+URZ], R0 ;  /* 0x00000000030075a7 */ /* 0x000e64000802017f */
[----:B-1----:R-:W-:Y:S05]  /*1620*/  @!P1 BRA `(.L_x_21) ;  /* 0x0000003400889947 */ /* 0x002fea0003800000 */
.L_x_20:
[----:B------:R-:W-:-:S04]  /*1630*/  UISETP.LT.AND UP0, UPT, UR40, 0x1, UPT ;  /* 0x000000012800788c */ /* 0x000fc8000bf01270 */
[----:B------:R-:W-:-:S06]  /*1640*/  USEL UR4, UR40, 0x1, UP0 ;  /* 0x0000000128047887 */ /* 0x000fcc0008000000 */
[----:B01----:R-:W-:Y:S01]  /*1650*/  IMAD.U32 R0, RZ, RZ, UR4 ;  /* 0x00000004ff007e24 */ /* 0x003fe2000f8e00ff */
[----:B------:R-:W-:Y:S05]  /*1660*/  WARPSYNC.ALL ;  /* 0x0000000000007948 */ /* 0x000fea0003800000 */
[----:B------:R-:W-:-:S04]  /*1670*/  IADD3 R0, -R0, UR40, RZ ;  /* 0x0000002800007c10 */ /* 0x000fc8000fffe1ff */
[----:B------:R-:W-:Y:S02]  /*1680*/  ISETP.GE.AND P1, PT, R0, 0x1, PT ;  /* 0x000000010000780c */ /* 0x000fe40003f26270 */
[----:B------:R-:W-:Y:S01]  /*1690*/  R2UR UR4, R5 ;  /* 0x00000000050472ca */ /* 0x000fe200000e0000 */
[----:B------:R-:W-:Y:S01]  /*16a0*/  ULEA UR6, UR39, UR41, 0xb ;  /* 0x0000002927067291 */ /* 0x000fe2000f8e583f */
[----:B------:R-:W-:Y:S01]  /*16b0*/  WARPGROUP.ARRIVE ;  /* 0x00000000000079c5 */ /* 0x000fe20000000000 */
[----:B------:R-:W-:Y:S01]  /*16c0*/  UMOV UR9, 0x40000040 ;  /* 0x4000004000097882 */ /* 0x000fe20000000000 */
[----:B------:R-:W-:Y:S01]  /*16d0*/  UMOV UR11, 0x40000000 ;  /* 0x40000000000b7882 */ /* 0x000fe20000000000 */
[----:B------:R-:W-:-:S03]  /*16e0*/  UIADD3 UR7, UR6, 0x400, URZ ;  /* 0x0000040006077890 */ /* 0x000fc6000fffe03f */
[----:B------:R-:W-:-:S05]  /*16f0*/  UMOV UR8, UR6 ;  /* 0x0000000600087c82 */ /* 0x000fca0008000000 */
[----:B------:R-:W-:-:S04]  /*1700*/  UIADD3 UR4, UR4, 0x30180, URZ ;  /* 0x0003018004047890 */ /* 0x000fc8000fffe03f */
[----:B------:R-:W-:-:S04]  /*1710*/  USHF.R.U32.HI UR4, URZ, 0x4, UR4 ;  /* 0x000000043f047899 */ /* 0x000fc80008011604 */
[----:B------:R-:W-:-:S04]  /*1720*/  ULOP3.LUT UR4, UR4, 0x3fff, URZ, 0xc0, !UPT ;  /* 0x00003fff04047892 */ /* 0x000fc8000f8ec03f */
[----:B------:R-:W-:-:S04]  /*1730*/  ULOP3.LUT UR4, UR4, 0x10000, URZ, 0xfc, !UPT ;  /* 0x0001000004047892 */ /* 0x000fc8000f8efc3f */
[----:B------:R-:W-:-:S07]  /*1740*/  ULEA UR5, UR39, UR4, 0x6 ;  /* 0x0000000427057291 */ /* 0x000fce000f8e303f */
[----:B------:R-:W-:Y:S02]  /*1750*/  UMOV UR10, UR5 ;  /* 0x00000005000a7c82 */ /* 0x000fe40008000000 */
[----:B------:R-:W-:Y:S01]  /*1760*/  IGMMA.64x8x32.S8.S8 R32, gdesc[UR8], RZ, !UPT, gsb0 ;  /* 0x00000000082079f1 */ /* 0x000fe2000c0410ff */
[----:B------:R-:W-:Y:S01]  /*1770*/  UMOV UR8, UR7 ;  /* 0x0000000700087c82 */ /* 0x000fe20008000000 */
[----:B------:R-:W-:Y:S01]  /*1780*/  UMOV UR9, 0x40000040 ;  /* 0x4000004000097882 */ /* 0x000fe20000000000 */
[----:B------:R-:W-:Y:S01]  /*1790*/  UIADD3 UR7, UR6, 0x402, URZ ;  /* 0x0000040206077890 */ /* 0x000fe2000fffe03f */
[----:B------:R-:W-:Y:S02]  /*17a0*/  WARPGROUP.DEPBAR.LE gsb0, 0x0 ;  /* 0x00008000000079c5 */ /* 0x000fe40000010000 */
[----:B------:R-:W-:-:S06]  /*17b0*/  WARPGROUP.ARRIVE ;  /* 0x00000000000079c5 */ /* 0x000fcc0000000000 */
[----:B------:R-:W-:Y:S01]  /*17c0*/  IGMMA.64x8x32.S8.S8 R28, gdesc[UR8], RZ, !UPT, gsb0 ;  /* 0x00000000081c79f1 */ /* 0x000fe2000c0410ff */
[----:B------:R-:W-:Y:S02]  /*17d0*/  UIADD3 UR8, UR6, 0x2, URZ ;  /* 0x0000000206087890 */ /* 0x000fe4000fffe03f */
[----:B------:R-:W-:Y:S01]  /*17e0*/  UIADD3 UR10, UR5, 0x2, URZ ;  /* 0x00000002050a7890 */ /* 0x000fe2000fffe03f */
[----:B------:R-:W-:Y:S01]  /*17f0*/  UMOV UR9, 0x40000040 ;  /* 0x4000004000097882 */ /* 0x000fe20000000000 */
[----:B------:R-:W-:Y:S01]  /*1800*/  UMOV UR11, 0x40000000 ;  /* 0x40000000000b7882 */ /* 0x000fe20000000000 */
[----:B------:R-:W-:Y:S02]  /*1810*/  WARPGROUP.DEPBAR.LE gsb0, 0x0 ;  /* 0x00008000000079c5 */ /* 0x000fe40000010000 */
[----:B------:R-:W-:-:S06]  /*1820*/  WARPGROUP.ARRIVE ;  /* 0x00000000000079c5 */ /* 0x000fcc0000000000 */
[----:B------:R-:W-:Y:S01]  /*1830*/  IGMMA.64x8x32.S8.S8 R32, gdesc[UR8], R32, gsb0 ;  /* 0x00000000082079f1 */ /* 0x000fe20008041020 */
[----:B------:R-:W-:Y:S01]  /*1840*/  UMOV UR8, UR7 ;  /* 0x0000000700087c82 */ /* 0x000fe20008000000 */
[----:B------:R-:W-:Y:S01]  /*1850*/  UMOV UR9, 0x40000040 ;  /* 0x4000004000097882 */ /* 0x000fe20000000000 */
[----:B------:R-:W-:Y:S01]  /*1860*/  UIADD3 UR7, UR6, 0x404, URZ ;  /* 0x0000040406077890 */ /* 0x000fe2000fffe03f */
[----:B------:R-:W-:Y:S02]  /*1870*/  WARPGROUP.DEPBAR.LE gsb0, 0x0 ;  /* 0x00008000000079c5 */ /* 0x000fe40000010000 */
[----:B------:R-:W-:-:S06]  /*1880*/  WARPGROUP.ARRIVE ;  /* 0x00000000000079c5 */ /* 0x000fcc0000000000 */
[----:B------:R-:W-:Y:S01]  /*1890*/  IGMMA.64x8x32.S8.S8 R28, gdesc[UR8], R28, gsb0 ;  /* 0x00000000081c79f1 */ /* 0x000fe2000804101c */
        /* <DEDUP_REMOVED lines=9> */
[----:B------:R-:W-:Y:S02]  /*1930*/  WARPGROUP.DEPBAR.LE gsb0, 0x0 ;  /* 0x00008000000079c5 */ /* 0x000fe40000010000 */
[----:B------:R-:W-:-:S06]  /*1940*/  WARPGROUP.ARRIVE ;  /* 0x00000000000079c5 */ /* 0x000fcc0000000000 */
[----:B------:R-:W-:Y:S01]  /*1950*/  IGMMA.64x8x32.S8.S8 R28, gdesc[UR8], R28, gsb0 ;  /* 0x00000000081c79f1 */ /* 0x000fe2000804101c */
[----:B------:R-:W-:Y:S02]  /*1960*/  UIADD3 UR8, UR6, 0x6, URZ ;  /* 0x0000000606087890 */ /* 0x000fe4000fffe03f */
[----:B------:R-:W-:Y:S01]  /*1970*/  UIADD3 UR10, UR5, 0x6, URZ ;  /* 0x00000006050a7890 */ /* 0x000fe2000fffe03f */
[----:B------:R-:W-:Y:S01]  /*1980*/  UMOV UR9, 0x40000040 ;  /* 0x4000004000097882 */ /* 0x000fe20000000000 */
[----:B------:R-:W-:Y:S01]  /*1990*/  UMOV UR11, 0x40000000 ;  /* 0x40000000000b7882 */ /* 0x000fe20000000000 */
[----:B------:R-:W-:Y:S01]  /*19a0*/  UIADD3 UR6, UR6, 0x406, URZ ;  /* 0x0000040606067890 */ /* 0x000fe2000fffe03f */
[----:B------:R-:W-:Y:S02]  /*19b0*/  WARPGROUP.DEPBAR.LE gsb0, 0x0 ;  /* 0x00008000000079c5 */ /* 0x000fe40000010000 */
[----:B------:R-:W-:-:S06]  /*19c0*/  WARPGROUP.ARRIVE ;  /* 0x00000000000079c5 */ /* 0x000fcc0000000000 */
[----:B------:R-:W-:Y:S01]  /*19d0*/  IGMMA.64x8x32.S8.S8 R32, gdesc[UR8], R32, gsb0 ;  /* 0x00000000082079f1 */ /* 0x000fe20008041020 */
[----:B------:R-:W-:Y:S01]  /*19e0*/  UMOV UR8, UR6 ;  /* 0x0000000600087c82 */ /* 0x000fe20008000000 */
[----:B------:R-:W-:Y:S01]  /*19f0*/  UMOV UR9, 0x40000040 ;  /* 0x4000004000097882 */ /* 0x000fe20000000000 */
[----:B------:R-:W-:Y:S02]  /*1a00*/  WARPGROUP.DEPBAR.LE gsb0, 0x0 ;  /* 0x00008000000079c5 */ /* 0x000fe40000010000 */
[----:B------:R-:W-:-:S06]  /*1a10*/  WARPGROUP.ARRIVE ;  /* 0x00000000000079c5 */ /* 0x000fcc0000000000 */
[----:B------:R-:W-:Y:S03]  /*1a20*/  IGMMA.64x8x32.S8.S8 R28, gdesc[UR8], R28, gsb0 ;  /* 0x00000000081c79f1 */ /* 0x000fe6000804101c */
[----:B------:R-:W-:Y:S02]  /*1a30*/  WARPGROUP.DEPBAR.LE gsb0, 0x0 ;  /* 0x00008000000079c5 */ /* 0x000fe40000010000 */
[----:B------:R-:W-:Y:S05]  /*1a40*/  @!P1 BRA `(.L_x_22) ;  /* 0x0000000400849947 */ /* 0x000fea0003800000 */
[----:B------:R-:W-:Y:S02]  /*1a50*/  UIADD3 UR5, UR39, 0x1, URZ ;  /* 0x0000000127057890 */ /* 0x000fe4000fffe03f */
[----:B------:R-:W-:Y:S02]  /*1a60*/  IMAD.U32 R2, RZ, RZ, UR39 ;  /* 0x00000027ff027e24 */ /* 0x000fe4000f8e00ff */
[----:B------:R-:W-:-:S04]  /*1a70*/  UISETP.NE.AND UP0, UPT, UR5, 0x6, UPT ;  /* 0x000000060500788c */ /* 0x000fc8000bf05270 */
[----:B------:R-:W-:Y:S02]  /*1a80*/  USEL UR6, URZ, 0x1, UP0 ;  /* 0x000000013f067887 */ /* 0x000fe40008000000 */
[----:B------:R-:W-:Y:S02]  /*1a90*/  USEL UR5, UR5, URZ, UP0 ;  /* 0x0000003f05057287 */ /* 0x000fe40008000000 */
[----:B------:R-:W-:-:S06]  /*1aa0*/  ULOP3.LUT UR6, UR38, UR6, URZ, 0x3c, !UPT ;  /* 0x0000000626067292 */ /* 0x000fcc000f8e3c3f */
[----:B------:R-:W-:-:S07]  /*1ab0*/  IMAD.U32 R6, RZ, RZ, UR6 ;  /* 0x00000006ff067e24 */ /* 0x000fce000f8e00ff */
.L_x_29:
[----:B------:R-:W-:Y:S05]  /*1ac0*/  @!P0 BRA `(.L_x_23) ;  /* 0x0000000000048947 */ /* 0x000fea0003800000 */
[----:B------:R-:W-:Y:S01]  /*1ad0*/  BPT.TRAP 0x1 ;  /* 0x000000040000795c */ /* 0x000fe20000300000 */
.L_x_23:
[----:B------:R-:W0:Y:S01]  /*1ae0*/  S2UR UR7, SR_CgaCtaId ;  /* 0x00000000000779c3 */ /* 0x000e220000008800 */
[----:B------:R-:W-:Y:S01]  /*1af0*/  UMOV UR6, 0x400 ;  /* 0x0000040000067882 */ /* 0x000fe20000000000 */
[----:B------:R-:W-:Y:S01]  /*1b00*/  IMAD.U32 R4, RZ, RZ, UR5 ;  /* 0x00000005ff047e24 */ /* 0x000fe2000f8e00ff */
[----:B------:R-:W-:Y:S01]  /*1b10*/  SHF.L.U32 R3, R6, 0x1f, RZ ;  /* 0x0000001f06037819 */ /* 0x000fe200000006ff */
[----:B0-----:R-:W-:-:S06]  /*1b20*/  ULEA UR6, UR7, UR6, 0x18 ;  /* 0x0000000607067291 */ /* 0x001fcc000f8ec03f */
[----:B------:R-:W-:-:S04]  /*1b30*/  IMAD.U32 R5, RZ, RZ, UR6 ;  /* 0x00000006ff057e24 */ /* 0x000fc8000f8e00ff */
[----:B------:R-:W-:-:S04]  /*1b40*/  IMAD R4, R4, 0x8, R5 ;  /* 0x0000000804047824 */ /* 0x000fc800078e0205 */
[----:B------:R0:W1:Y:S01]  /*1b50*/  SYNCS.PHASECHK.TRANS64.TRYWAIT P1, [R4+URZ], R3 ;  /* 0x00000003040075a7 */ /* 0x000062000802017f */
[----:B------:R-:W-:Y:S05]  /*1b60*/  @!P0 BRA `(.L_x_24) ;  /* 0x0000000000048947 */ /* 0x000fea0003800000 */
[----:B------:R-:W-:Y:S01]  /*1b70*/  BPT.TRAP 0x1 ;  /* 0x000000040000795c */ /* 0x000fe20000300000 */
.L_x_24:
[----:B-1----:R-:W-:Y:S05]  /*1b80*/  @P1 BRA `(.L_x_25) ;  /* 0x0000000000081947 */ /* 0x002fea0003800000 */
[----:B------:R-:W1:Y:S02]  /*1b90*/  SYNCS.PHASECHK.TRANS64.TRYWAIT P1, [R4+URZ], R3 ;  /* 0x00000003040075a7 */ /* 0x000e64000802017f */
[----:B-1----:R-:W-:Y:S05]  /*1ba0*/  @!P1 BRA `(.L_x_26) ;  /* 0x00000030003c9947 */ /* 0x002fea0003800000 */
.L_x_25:
[----:B------:R-:W-:Y:S01]  /*1bb0*/  ULEA UR6, UR5, UR4, 0x6 ;  /* 0x0000000405067291 */ /* 0x000fe2000f8e303f */
[----:B------:R-:W-:Y:S01]  /*1bc0*/  WARPGROUP.ARRIVE ;  /* 0x00000000000079c5 */ /* 0x000fe20000000000 */
[----:B------:R-:W-:Y:S01]  /*1bd0*/  ULEA UR7, UR5, UR41, 0xb ;  /* 0x0000002905077291 */ /* 0x000fe2000f8e583f */
[----:B------:R-:W-:Y:S01]  /*1be0*/  UMOV UR11, 0x40000000 ;  /* 0x40000000000b7882 */ /* 0x000fe20000000000 */
[----:B------:R-:W-:Y:S02]  /*1bf0*/  UMOV UR9, 0x40000040 ;  /* 0x4000004000097882 */ /* 0x000fe40000000000 */
[----:B------:R-:W-:Y:S01]  /*1c00*/  UIADD3 UR12, UR7, 0x400, URZ ;  /* 0x00000400070c7890 */ /* 0x000fe2000fffe03f */
[----:B------:R-:W-:Y:S02]  /*1c10*/  UMOV UR10, UR6 ;  /* 0x00000006000a7c82 */ /* 0x000fe40008000000 */
[----:B------:R-:W-:Y:S02]  /*1c20*/  UMOV UR8, UR7 ;  /* 0x0000000700087c82 */ /* 0x000fe40008000000 */
[----:B------:R-:W-:Y:S01]  /*1c30*/  IGMMA.64x8x32.S8.S8 R32, gdesc[UR8], R32, gsb0 ;  /* 0x00000000082079f1 */ /* 0x000fe20008041020 */
[----:B------:R-:W-:Y:S01]  /*1c40*/  UMOV UR9, 0x40000040 ;  /* 0x4000004000097882 */ /* 0x000fe20000000000 */
[----:B------:R-:W-:Y:S01]  /*1c50*/  UMOV UR8, UR12 ;  /* 0x0000000c00087c82 */ /* 0x000fe20008000000 */
[----:B------:R-:W-:Y:S01]  /*1c60*/  UIADD3 UR12, UR7, 0x402, URZ ;  /* 0x00000402070c7890 */ /* 0x000fe2000fffe03f */
[----:B------:R-:W-:-:S02]  /*1c70*/  WARPGROUP.DEPBAR.LE gsb0, 0x0 ;  /* 0x00008000000079c5 */ /* 0x000fc40000010000 */
        /* <DEDUP_REMOVED lines=42> */
[----:B------:R-:W-:Y:S01]  /*1f20*/  BPT.TRAP 0x1 ;  /* 0x000000040000795c */ /* 0x000fe20000300000 */
.L_x_27:
[----:B------:R-:W-:-:S13]  /*1f30*/  ISETP.NE.AND P1, PT, R24, RZ, PT ;  /* 0x000000ff1800720c */ /* 0x000fda0003f25270 */
[----:B01----:R-:W-:-:S04]  /*1f40*/  @P1 IMAD R3, R2, 0x8, R5 ;  /* 0x0000000802031824 */ /* 0x003fc800078e0205 */
[----:B------:R-:W-:-:S05]  /*1f50*/  @P1 VIADD R4, R3, 0x30 ;  /* 0x0000003003041836 */ /* 0x000fca0000000000 */
[----:B------:R-:W-:-:S04]  /*1f60*/  @P1 PRMT R4, R23, 0x654, R4 ;  /* 0x0000065417041816 */ /* 0x000fc80000000004 */
[----:B------:R0:W-:Y:S01]  /*1f70*/  @P1 SYNCS.ARRIVE.TRANS64.RED.A1T0 RZ, [R4+URZ], RZ ;  /* 0x000000ff04ff19a7 */ /* 0x0001e2000810043f */
[----:B------:R-:W-:-:S13]  /*1f80*/  ISETP.GT.U32.AND P1, PT, R16, 0x1, PT ;  /* 0x000000011000780c */ /* 0x000fda0003f24070 */
[----:B0-----:R-:W-:Y:S05]  /*1f90*/  @P1 BRA `(.L_x_28) ;  /* 0x0000000000041947 */ /* 0x001fea0003800000 */
[----:B------:R-:W-:Y:S01]  /*1fa0*/  BPT.TRAP 0x1 ;  /* 0x000000040000795c */ /* 0x000fe20000300000 */
.L_x_28:
[----:B------:R-:W-:Y:S01]  /*1fb0*/  UIADD3 UR5, UR5, 0x1, URZ ;  /* 0x0000000105057890 */ /* 0x000fe2000fffe03f */
[----:B------:R-:W-:Y:S01]  /*1fc0*/  ISETP.GT.AND P2, PT, R0, 0x1, PT ;  /* 0x000000010000780c */ /* 0x000fe20003f44270 */
[----:B------:R-:W-:Y:S02]  /*1fd0*/  VIADD R2, R2, 0x1 ;  /* 0x0000000102027836 */ /* 0x000fe40000000000 */
[----:B------:R-:W-:Y:S01]  /*1fe0*/  UISETP.NE.AND UP0, UPT, UR5, 0x6, UPT ;  /* 0x000000060500788c */ /* 0x000fe2000bf05270 */
[----:B------:R-:W-:Y:S02]  /*1ff0*/  VIADD R0, R0, 0xffffffff ;  /* 0xffffffff00007836 */ /* 0x000fe40000000000 */
[C---:B------:R-:W-:Y:S01]  /*2000*/  ISETP.NE.AND P1, PT, R2.reuse, 0x6, PT ;  /* 0x000000060200780c */ /* 0x040fe20003f25270 */
[----:B------:R-:W-:Y:S02]  /*2010*/  USEL UR6, URZ, 0x1, UP0 ;  /* 0x000000013f067887 */ /* 0x000fe40008000000 */
[----:B------:R-:W-:Y:S01]  /*2020*/  USEL UR5, UR5, URZ, UP0 ;  /* 0x0000003f05057287 */ /* 0x000fe20008000000 */
[----:B------:R-:W-:-:S03]  /*2030*/  SEL R2, R2, RZ, P1 ;  /* 0x000000ff02027207 */ /* 0x000fc60000800000 */
[----:B------:R-:W-:Y:S01]  /*2040*/  LOP3.LUT R6, R6, UR6, RZ, 0x3c, !PT ;  /* 0x0000000606067c12 */ /* 0x000fe2000f8e3cff */
[----:B------:R-:W-:Y:S07]  /*2050*/  @P2 BRA `(.L_x_29) ;  /* 0xfffffff800982947 */ /* 0x000fee000383ffff */
.L_x_22:
[----:B------:R-:W0:Y:S02]  /*2060*/  LDC R0, c[0x0][0x28c] ;  /* 0x0000a300ff007b82 */ /* 0x000e240000000800 */
[----:B0-----:R-:W-:-:S13]  /*2070*/  ISETP.GE.AND P1, PT, R0, 0x1, PT ;  /* 0x000000010000780c */ /* 0x001fda0003f26270 */
[----:B------:R-:W-:Y:S05]  /*2080*/  @!P1 BRA `(.L_x_30) ;  /* 0x0000000000509947 */ /* 0x000fea0003800000 */
[----:B------:R-:W-:Y:S05]  /*2090*/  @!P0 BRA `(.L_x_31) ;  /* 0x0000000000048947 */ /* 0x000fea0003800000 */
[----:B------:R-:W-:Y:S01]  /*20a0*/  BPT.TRAP 0x1 ;  /* 0x000000040000795c */ /* 0x000fe20000300000 */
.L_x_31:
[----:B------:R-:W-:Y:S01]  /*20b0*/  ISETP.NE.AND P0, PT, R24, RZ, PT ;  /* 0x000000ff1800720c */ /* 0x000fe20003f05270 */
[----:B------:R-:W-:Y:S01]  /*20c0*/  BSSY B0, `(.L_x_32) ;  /* 0x000000e000007945 */ /* 0x000fe20003800000 */
[----:B------:R-:W-:-:S11]  /*20d0*/  ISETP.GT.U32.AND P1, PT, R16, 0x1, PT ;  /* 0x000000011000780c */ /* 0x000fd60003f24070 */
[----:B------:R-:W-:Y:S05]  /*20e0*/  @!P0 BRA `(.L_x_33) ;  /* 0x00000000002c8947 */ /* 0x000fea0003800000 */
[----:B------:R-:W-:-:S04]  /*20f0*/  UISETP.LT.AND UP0, UPT, UR40, 0x1, UPT ;  /* 0x000000012800788c */ /* 0x000fc8000bf01270 */
[----:B------:R-:W-:-:S04]  /*2100*/  USEL UR6, UR40, 0x1, UP0 ;  /* 0x0000000128067887 */ /* 0x000fc80008000000 */
[----:B------:R-:W-:-:S04]  /*2110*/  UIADD3 UR6, UR39, UR40, -UR6 ;  /* 0x0000002827067290 */ /* 0x000fc8000fffe806 */
[----:B------:R-:W-:-:S04]  /*2120*/  UIMAD.WIDE.U32 UR4, UR6, -0x55555555, URZ ;  /* 0xaaaaaaab060478a5 */ /* 0x000fc8000f8e003f */
[----:B------:R-:W-:-:S04]  /*2130*/  USHF.R.U32.HI UR4, URZ, 0x2, UR5 ;  /* 0x000000023f047899 */ /* 0x000fc80008011605 */
[----:B------:R-:W-:-:S06]  /*2140*/  UIMAD UR6, UR4, -0x6, UR6 ;  /* 0xfffffffa040678a4 */ /* 0x000fcc000f8e0206 */
[----:B------:R-:W-:-:S04]  /*2150*/  IMAD.U32 R0, RZ, RZ, UR6 ;  /* 0x00000006ff007e24 */ /* 0x000fc8000f8e00ff */
[----:B------:R-:W-:-:S04]  /*2160*/  IMAD R0, R0, 0x8, R5 ;  /* 0x0000000800007824 */ /* 0x000fc800078e0205 */
[----:B------:R-:W-:-:S05]  /*2170*/  VIADD R0, R0, 0x30 ;  /* 0x0000003000007836 */ /* 0x000fca0000000000 */
[----:B------:R-:W-:-:S04]  /*2180*/  PRMT R0, R23, 0x654, R0 ;  /* 0x0000065417007816 */ /* 0x000fc80000000000 */
[----:B------:R0:W-:Y:S03]  /*2190*/  SYNCS.ARRIVE.TRANS64.RED.A1T0 RZ, [R0+URZ], RZ ;  /* 0x000000ff00ff79a7 */ /* 0x0001e6000810043f */
.L_x_33:
[----:B------:R-:W-:Y:S05]  /*21a0*/  BSYNC B0 ;  /* 0x0000000000007941 */ /* 0x000fea0003800000 */
.L_x_32:
[----:B------:R-:W-:Y:S05]  /*21b0*/  @P1 BRA `(.L_x_30) ;  /* 0x0000000000041947 */ /* 0x000fea0003800000 */
[----:B------:R-:W-:Y:S01]  /*21c0*/  BPT.TRAP 0x1 ;  /* 0x000000040000795c */ /* 0x000fe20000300000 */
.L_x_30:
[----:B------:R-:W1:Y:S01]  /*21d0*/  LDC R3, c[0x0][0x288] ;  /* 0x0000a200ff037b82 */ /* 0x000e620000000800 */
[----:B------:R-:W-:Y:S01]  /*21e0*/  IMAD.SHL.U32 R4, R40, 0x8, RZ ;  /* 0x0000000828047824 */ /* 0x000fe200078e00ff */
[----:B------:R-:W-:Y:S01]  /*21f0*/  UIADD3 UR39, UR40, UR39, URZ ;  /* 0x0000002728277290 */ /* 0x000fe2000fffe03f */
[C---:B------:R-:W-:Y:S01]  /*2200*/  IMAD.SHL.U32 R2, R22.reuse, 0x2, RZ ;  /* 0x0000000216027824 */ /* 0x040fe200078e00ff */
[----:B------:R-:W-:Y:S01]  /*2210*/  ULDC UR7, c[0x0][0x284] ;  /* 0x0000a10000077ab9 */ /* 0x000fe20000000800 */
[----:B------:R-:W-:Y:S01]  /*2220*/  IMAD.SHL.U32 R8, R39, 0x100, RZ ;  /* 0x0000010027087824 */ /* 0x000fe200078e00ff */
[----:B------:R-:W-:Y:S01]  /*2230*/  UISETP.GT.U32.AND UP0, UPT, UR39, 0x5, UPT ;  /* 0x000000052700788c */ /* 0x000fe2000bf04070 */
[----:B0-----:R-:W-:Y:S01]  /*2240*/  LOP3.LUT R0, R22, 0x3, RZ, 0xc0, !PT ;  /* 0x0000000316007812 */ /* 0x001fe200078ec0ff */
[----:B------:R-:W-:Y:S01]  /*2250*/  UISETP.GE.U32.AND UP1, UPT, UR40, 0x6, UPT ;  /* 0x000000062800788c */ /* 0x000fe2000bf26070 */
[----:B------:R-:W-:Y:S01]  /*2260*/  LOP3.LUT R9, R2, 0x6, RZ, 0xc0, !PT ;  /* 0x0000000602097812 */ /* 0x000fe200078ec0ff */
[----:B------:R-:W-:Y:S01]  /*2270*/  UISETP.LT.U32.AND UP0, UPT, UR40, 0x6, UP0 ;  /* 0x000000062800788c */ /* 0x000fe20008701070 */
[----:B------:R-:W-:Y:S01]  /*2280*/  SHF.R.S32.HI R14, RZ, 0x1f, R41 ;  /* 0x0000001fff0e7819 */ /* 0x000fe20000011429 */
[----:B------:R-:W-:Y:S01]  /*2290*/  UIMAD.WIDE.U32 UR4, UR39, -0x55555555, URZ ;  /* 0xaaaaaaab270478a5 */ /* 0x000fe2000f8e003f */
[----:B------:R-:W-:Y:S01]  /*22a0*/  LOP3.LUT R2, R4, R9, RZ, 0xfc, !PT ;  /* 0x0000000904027212 */ /* 0x000fe200078efcff */
[----:B------:R-:W-:Y:S01]  /*22b0*/  USEL UR6, URZ, 0x1, !UP0 ;  /* 0x000000013f067887 */ /* 0x000fe2000c000000 */
[----:B------:R-:W-:Y:S01]  /*22c0*/  ULDC.64 UR8, c[0x0][0x5d0] ;  /* 0x0001740000087ab9 */ /* 0x000fe20000000a00 */
[----:B------:R-:W-:-:S02]  /*22d0*/  USHF.R.U32.HI UR4, URZ, 0x2, UR5 ;  /* 0x000000023f047899 */ /* 0x000fc40008011605 */
[----:B------:R-:W-:Y:S02]  /*22e0*/  ULOP3.LUT UR38, UR38, UR6, URZ, 0x3c, !UPT ;  /* 0x0000000626267292 */ /* 0x000fe4000f8e3c3f */
[----:B------:R-:W-:Y:S02]  /*22f0*/  UIMAD UR39, UR4, -0x6, UR39 ;  /* 0xfffffffa042778a4 */ /* 0x000fe4000f8e0227 */
[----:B------:R-:W-:Y:S01]  /*2300*/  @UP1 ULOP3.LUT UR38, UR38, 0x1, UR4, 0x78, !UPT ;  /* 0x0000000126261892 */ /* 0x000fe2000f8e7804 */
[----:B-1----:R-:W-:Y:S01]  /*2310*/  ISETP.GE.AND P0, PT, R4, R3, PT ;  /* 0x000000030400720c */ /* 0x002fe20003f06270 */
[----:B------:R-:W-:Y:S01]  /*2320*/  IMAD R7, R0, -0x2, R3 ;  /* 0xfffffffe00077824 */ /* 0x000fe200078e0203 */
[----:B------:R-:W-:Y:S01]  /*2330*/  SHF.R.S32.HI R3, RZ, 0x1f, R2 ;  /* 0x0000001fff037819 */ /* 0x000fe20000011402 */
[----:B------:R-:W-:Y:S01]  /*2340*/  IMAD R0, R14, UR8, RZ ;  /* 0x000000080e007c24 */ /* 0x000fe2000f8e02ff */
[----:B------:R-:W-:Y:S01]  /*2350*/  ISETP.GE.OR P0, PT, R8, UR7, P0 ;  /* 0x0000000708007c0c */ /* 0x000fe20008706670 */
[----:B------:R-:W-:-:S02]  /*2360*/  IMAD.IADD R51, R7, 0x1, -R4 ;  /* 0x0000000107337824 */ /* 0x000fc400078e0a04 */
[C---:B------:R-:W-:Y:S02]  /*2370*/  IMAD R5, R41.reuse, UR9, R0 ;  /* 0x0000000929057c24 */ /* 0x040fe4000f8e0200 */
[----:B------:R-:W-:-:S04]  /*2380*/  IMAD.WIDE.U32 R2, R41, UR8, R2 ;  /* 0x0000000829027c25 */ /* 0x000fc8000f8e0002 */
[----:B------:R-:W-:Y:S02]  /*2390*/  IMAD.IADD R5, R3, 0x1, R5 ;  /* 0x0000000103057824 */ /* 0x000fe400078e0205 */
[----:B------:R-:W-:Y:S02]  /*23a0*/  IMAD.MOV.U32 R0, RZ, RZ, -0x1 ;  /* 0xffffffffff007424 */ /* 0x000fe400078e00ff */
[----:B------:R-:W-:Y:S01]  /*23b0*/  IMAD.MOV.U32 R4, RZ, RZ, R2 ;  /* 0x000000ffff047224 */ /* 0x000fe200078e0002 */
[----:B------:R-:W-:Y:S06]  /*23c0*/  @P0 BRA `(.L_x_34) ;  /* 0x0000000800b80947 */ /* 0x000fec0003800000 */
[----:B------:R-:W0:Y:S01]  /*23d0*/  LDC.64 R44, c[0x0][0x5c8] ;  /* 0x00017200ff2c7b82 */ /* 0x000e220000000a00 */
[----:B------:R-:W-:Y:S01]  /*23e0*/  IMAD.WIDE R2, R39, 0x100, R26 ;  /* 0x0000010027027825 */ /* 0x000fe200078e021a */
[----:B------:R-:W-:Y:S01]  /*23f0*/  ULDC.64 UR4, c[0x0][0x5c0] ;  /* 0x0001700000047ab9 */ /* 0x000fe20000000a00 */
[----:B------:R-:W-:Y:S02]  /*2400*/  BSSY B0, `(.L_x_34) ;  /* 0x00000aa000007945 */ /* 0x000fe40003800000 */
[----:B------:R-:W-:Y:S02]  /*2410*/  IMAD.IADD R50, R37, 0x1, -R8 ;  /* 0x0000000125327824 */ /* 0x000fe400078e0a08 */
[-C--:B0-----:R-:W-:Y:S02]  /*2420*/  IMAD R6, R3, R44.reuse, RZ ;  /* 0x0000002c03067224 */ /* 0x081fe400078e02ff */
[----:B------:R-:W-:-:S04]  /*2430*/  IMAD.WIDE.U32 R4, R2, R44, R4 ;  /* 0x0000002c02047225 */ /* 0x000fc800078e0004 */
[----:B------:R-:W-:Y:S01]  /*2440*/  IMAD R7, R2, R45, R6 ;  /* 0x0000002d02077224 */ /* 0x000fe200078e0206 */
[----:B------:R-:W-:Y:S01]  /*2450*/  IADD3 R10, P0, R4, UR4, RZ ;  /* 0x00000004040a7c10 */ /* 0x000fe2000ff1e0ff */
[----:B------:R-:W-:Y:S02]  /*2460*/  IMAD R13, R45, 0x78, RZ ;  /* 0x000000782d0d7824 */ /* 0x000fe400078e02ff */
[----:B------:R-:W-:Y:S01]  /*2470*/  IMAD.IADD R7, R5, 0x1, R7 ;  /* 0x0000000105077824 */ /* 0x000fe200078e0207 */
[----:B------:R-:W-:-:S04]  /*2480*/  LEA R6, P1, R44, R10, 0x3 ;  /* 0x0000000a2c067211 */ /* 0x000fc800078218ff */
[----:B------:R-:W-:Y:S02]  /*2490*/  IADD3.X R11, R7, UR5, RZ, P0, !PT ;  /* 0x00000005070b7c10 */ /* 0x000fe400087fe4ff */
[----:B-----5:R-:W-:Y:S02]  /*24a0*/  ISETP.NE.AND P0, PT, R36, RZ, PT ;  /* 0x000000ff2400720c */ /* 0x020fe40003f05270 */
[----:B------:R-:W-:-:S03]  /*24b0*/  LEA.HI.X R7, R44, R11, R45, 0x3, P1 ;  /* 0x0000000b2c077211 */ /* 0x000fc600008f1c2d */
[----:B------:R-:W-:-:S04]  /*24c0*/  IMAD.WIDE.U32 R4, R44, 0x78, R6 ;  /* 0x000000782c047825 */ /* 0x000fc800078e0006 */
[----:B------:R-:W-:Y:S02]  /*24d0*/  IMAD.IADD R13, R5, 0x1, R13 ;  /* 0x00000001050d7824 */ /* 0x000fe400078e020d */
[----:B------:R-:W-:Y:S02]  /*24e0*/  IMAD.MOV.U32 R12, RZ, RZ, R4 ;  /* 0x000000ffff0c7224 */ /* 0x000fe400078e0004 */
[----:B------:R-:W-:Y:S05]  /*24f0*/  @!P0 BRA `(.L_x_35) ;  /* 0x0000000400d88947 */ /* 0x000fea0003800000 */
[----:B------:R-:W0:Y:S01]  /*2500*/  LDC.64 R46, c[0x0][0x5b0] ;  /* 0x00016c00ff2e7b82 */ /* 0x000e220000000a00 */
[----:B------:R-:W-:Y:S01]  /*2510*/  IMAD R4, R40, 0x8, R9 ;  /* 0x0000000828047824 */ /* 0x000fe200078e0209 */
[----:B------:R-:W-:Y:S01]  /*2520*/  ULDC.64 UR4, c[0x0][0x5b8] ;  /* 0x00016e0000047ab9 */ /* 0x000fe20000000a00 */
[----:B------:R-:W-:Y:S01]  /*2530*/  ISETP.GE.AND P1, PT, R51, 0x1, PT ;  /* 0x000000013300780c */ /* 0x000fe20003f26270 */
[----:B------:R-:W-:Y:S01]  /*2540*/  IMAD R8, R14, UR4, RZ ;  /* 0x000000040e087c24 */ /* 0x000fe2000f8e02ff */
[----:B------:R-:W-:Y:S01]  /*2550*/  BSSY B1, `(.L_x_36) ;  /* 0x000000f000017945 */ /* 0x000fe20003800000 */
[----:B------:R-:W-:Y:S02]  /*2560*/  SHF.R.S32.HI R5, RZ, 0x1f, R4 ;  /* 0x0000001fff057819 */ /* 0x000fe40000011404 */
[----:B------:R-:W1:Y:S01]  /*2570*/  LDC.64 R48, c[0x0][0x5a8] ;  /* 0x00016a00ff307b82 */ /* 0x000e620000000a00 */
[C---:B------:R-:W-:Y:S01]  /*2580*/  IMAD R9, R41.reuse, UR5, R8 ;  /* 0x0000000529097c24 */ /* 0x040fe2000f8e0208 */
[----:B------:R-:W-:Y:S01]  /*2590*/  ISETP.LT.OR P3, PT, R50, 0x1, !P1 ;  /* 0x000000013200780c */ /* 0x000fe20004f61670 */
[----:B------:R-:W-:-:S04]  /*25a0*/  IMAD.WIDE.U32 R14, R41, UR4, R4 ;  /* 0x00000004290e7c25 */ /* 0x000fc8000f8e0004 */
[----:B------:R-:W-:Y:S02]  /*25b0*/  IMAD.IADD R9, R15, 0x1, R9 ;  /* 0x000000010f097824 */ /* 0x000fe400078e0209 */
[----:B------:R-:W-:Y:S02]  /*25c0*/  IMAD.MOV.U32 R8, RZ, RZ, R14 ;  /* 0x000000ffff087224 */ /* 0x000fe400078e000e */
[-C--:B0-----:R-:W-:Y:S02]  /*25d0*/  IMAD R20, R3, R46.reuse, RZ ;  /* 0x0000002e03147224 */ /* 0x081fe400078e02ff */
[----:B------:R-:W-:-:S04]  /*25e0*/  IMAD.WIDE.U32 R4, R2, R46, R8 ;  /* 0x0000002e02047225 */ /* 0x000fc800078e0008 */
[----:B------:R-:W-:Y:S01]  /*25f0*/  IMAD R41, R2, R47, R20 ;  /* 0x0000002f02297224 */ /* 0x000fe200078e0214 */
[----:B-1----:R-:W-:-:S04]  /*2600*/  IADD3 R20, P0, R4, R48, RZ ;  /* 0x0000003004147210 */ /* 0x002fc80007f1e0ff */
[----:B------:R-:W-:Y:S01]  /*2610*/  IADD3.X R21, R49, R5, R41, P0, !PT ;  /* 0x0000000531157210 */ /* 0x000fe200007fe429 */
[----:B------:R-:W-:Y:S08]  /*2620*/  @P3 BRA `(.L_x_37) ;  /* 0x0000000000043947 */ /* 0x000ff00003800000 */
[----:B------:R0:W5:Y:S02]  /*2630*/  LDG.E.U8 R38, desc[UR36][R20.64] ;  /* 0x0000002414267981 */ /* 0x000164000c1e1100 */
.L_x_37:
[----:B------:R-:W-:Y:S05]  /*2640*/  BSYNC B1 ;  /* 0x0000000000017941 */ /* 0x000fea0003800000 */
.L_x_36:
[----:B-----5:R-:W-:Y:S01]  /*2650*/  LOP3.LUT R3, R38, 0xffff, RZ, 0xc0, !PT ;  /* 0x0000ffff26037812 */ /* 0x020fe200078ec0ff */
[----:B------:R-:W-:Y:S01]  /*2660*/  IMAD R40, R39, -0x100, R37 ;  /* 0xffffff0027287824 */ /* 0x000fe200078e0225 */
[----:B------:R-:W-:Y:S01]  /*2670*/  ISETP.GE.AND P0, PT, R51, 0x2, PT ;  /* 0x000000023300780c */ /* 0x000fe20003f06270 */
[----:B------:R-:W-:Y:S01]  /*2680*/  IMAD.SHL.U32 R4, R46, 0x8, RZ ;  /* 0x000000082e047824 */ /* 0x000fe200078e00ff */
[----:B------:R-:W-:Y:S01]  /*2690*/  PRMT R3, R3, 0x8880, RZ ;  /* 0x0000888003037816 */ /* 0x000fe200000000ff */
[----:B------:R-:W-:Y:S01]  /*26a0*/  BSSY B1, `(.L_x_38) ;  /* 0x0000010000017945 */ /* 0x000fe20003800000 */
[----:B------:R-:W-:Y:S02]  /*26b0*/  ISETP.LT.OR P2, PT, R40, 0x1, !P0 ;  /* 0x000000012800780c */ /* 0x000fe40004741670 */
[----:B------:R-:W-:Y:S01]  /*26c0*/  SHF.L.U64.HI R5, R46, 0x3, R47 ;  /* 0x000000032e057819 */ /* 0x000fe2000001022f */
[----:B------:R-:W-:Y:S01]  /*26d0*/  IMAD.MOV.U32 R39, RZ, RZ, R3 ;  /* 0x000000ffff277224 */ /* 0x000fe200078e0003 */
[----:B------:R-:W-:-:S03]  /*26e0*/  ISETP.LT.OR P0, PT, R40, 0x9, !P0 ;  /* 0x000000092800780c */ /* 0x000fc60004701670 */
[----:B------:R-:W-:Y:S02]  /*26f0*/  IMAD R42, R39, R36, RZ ;  /* 0x00000024272a7224 */ /* 0x000fe400078e02ff */
[----:B------:R-:W-:-:S04]  /*2700*/  IMAD.WIDE.U32 R2, R2, R46, R4 ;  /* 0x0000002e02027225 */ /* 0x000fc800078e0004 */
[----:B------:R-:W-:Y:S01]  /*2710*/  @!P3 IMAD R39, R32, R25, R42 ;  /* 0x000000192027b224 */ /* 0x000fe200078e022a */
[----:B------:R-:W-:Y:S01]  /*2720*/  IADD3 R4, P4, P5, R14, R48, R2 ;  /* 0x000000300e047210 */ /* 0x000fe20007d9e002 */
[----:B------:R-:W-:-:S03]  /*2730*/  IMAD.IADD R3, R41, 0x1, R3 ;  /* 0x0000000129037824 */ /* 0x000fc600078e0203 */
[----:B------:R1:W-:Y:S01]  /*2740*/  @!P3 STG.E.U8 desc[UR36][R10.64], R39 ;  /* 0x000000270a00b986 */ /* 0x0003e2000c101124 */
[----:B------:R-:W-:Y:S01]  /*2750*/  IMAD.WIDE.U32 R40, R46, 0x78, R2 ;  /* 0x000000782e287825 */ /* 0x000fe200078e0002 */
[----:B------:R-:W-:Y:S07]  /*2760*/  @P2 BRA `(.L_x_39) ;  /* 0x00000000000c2947 */ /* 0x000fee0003800000 */
[----:B------:R-:W1:Y:S02]  /*2770*/  LDG.E.U8 R38, desc[UR36][R20.64+0x1] ;  /* 0x0000012414267981 */ /* 0x000e64000c1e1100 */
[----:B-1----:R-:W-:-:S05]  /*2780*/  PRMT R39, R38, 0x8880, RZ ;  /* 0x0000888026277816 */ /* 0x002fca00000000ff */
[----:B------:R-:W-:-:S07]  /*2790*/  IMAD R42, R39, R36, RZ ;  /* 0x00000024272a7224 */ /* 0x000fce00078e02ff */
.L_x_39:
[----:B------:R-:W-:Y:S05]  /*27a0*/  BSYNC B1 ;  /* 0x0000000000017941 */ /* 0x000fea0003800000 */
.L_x_38:
[----:B------:R-:W-:Y:S01]  /*27b0*/  @!P2 IMAD R33, R33, R25, R42 ;  /* 0x000000192121a224 */ /* 0x000fe200078e022a */
[----:B------:R-:W-:Y:S01]  /*27c0*/  ISETP.LT.OR P1, PT, R50, 0x9, !P1 ;  /* 0x000000093200780c */ /* 0x000fe20004f21670 */
[----:B------:R-:W-:Y:S01]  /*27d0*/  BSSY B1, `(.L_x_40) ;  /* 0x0000009000017945 */ /* 0x000fe20003800000 */
[----:B0-----:R-:W-:Y:S01]  /*27e0*/  LEA R21, P3, R46, R40, 0x3 ;  /* 0x000000282e157211 */ /* 0x001fe200078618ff */
[----:B-1----:R-:W-:Y:S01]  /*27f0*/  IMAD R39, R47, 0x78, RZ ;  /* 0x000000782f277824 */ /* 0x002fe200078e02ff */
[----:B------:R0:W-:Y:S01]  /*2800*/  @!P2 STG.E.U8 desc[UR36][R10.64+0x1], R33 ;  /* 0x000001210a00a986 */ /* 0x0001e2000c101124 */
[----:B------:R-:W-:-:S08]  /*2810*/  IADD3.X R5, R9, R49, R3, P4, P5 ;  /* 0x0000003109057210 */ /* 0x000fd000027ea403 */
[----:B------:R-:W-:Y:S05]  /*2820*/  @P1 BRA `(.L_x_41) ;  /* 0x00000000000c1947 */ /* 0x000fea0003800000 */
[----:B------:R-:W2:Y:S02]  /*2830*/  LDG.E.U8 R38, desc[UR36][R4.64] ;  /* 0x0000002404267981 */ /* 0x000ea4000c1e1100 */
[----:B--2---:R-:W-:-:S05]  /*2840*/  PRMT R3, R38, 0x8880, RZ ;  /* 0x0000888026037816 */ /* 0x004fca00000000ff */
[----:B------:R-:W-:-:S07]  /*2850*/  IMAD R42, R3, R36, RZ ;  /* 0x00000024032a7224 */ /* 0x000fce00078e02ff */
.L_x_41:
[----:B------:R-:W-:Y:S05]  /*2860*/  BSYNC B1 ;  /* 0x0000000000017941 */ /* 0x000fea0003800000 */
.L_x_40:
[----:B0-----:R-:W-:Y:S01]  /*2870*/  @!P1 IMAD R11, R34, R25, R42 ;  /* 0x00000019220b9224 */ /* 0x001fe200078e022a */
[----:B------:R-:W-:Y:S01]  /*2880*/  BSSY B1, `(.L_x_42) ;  /* 0x0000009000017945 */ /* 0x000fe20003800000 */
[----:B------:R-:W-:Y:S02]  /*2890*/  @!P1 IMAD.MOV.U32 R2, RZ, RZ, R6 ;  /* 0x000000ffff029224 */ /* 0x000fe400078e0006 */
[----:B------:R-:W-:Y:S02]  /*28a0*/  @!P1 IMAD.MOV.U32 R3, RZ, RZ, R7 ;  /* 0x000000ffff039224 */ /* 0x000fe400078e0007 */
[----:B------:R-:W-:-:S03]  /*28b0*/  IMAD.IADD R39, R41, 0x1, R39 ;  /* 0x0000000129277824 */ /* 0x000fc600078e0227 */
[----:B------:R0:W-:Y:S01]  /*28c0*/  @!P1 STG.E.U8 desc[UR36][R2.64], R11 ;  /* 0x0000000b02009986 */ /* 0x0001e2000c101124 */
[----:B------:R-:W-:Y:S05]  /*28d0*/  @P0 BRA `(.L_x_43) ;  /* 0x00000000000c0947 */ /* 0x000fea0003800000 */
[----:B------:R-:W0:Y:S02]  /*28e0*/  LDG.E.U8 R38, desc[UR36][R4.64+0x1] ;  /* 0x0000012404267981 */ /* 0x000e24000c1e1100 */
[----:B0-----:R-:W-:-:S05]  /*28f0*/  PRMT R3, R38, 0x8880, RZ ;  /* 0x0000888026037816 */ /* 0x001fca00000000ff */
[----:B------:R-:W-:-:S07]  /*2900*/  IMAD R42, R3, R36, RZ ;  /* 0x00000024032a7224 */ /* 0x000fce00078e02ff */
.L_x_43:
[----:B------:R-:W-:Y:S05]  /*2910*/  BSYNC B1 ;  /* 0x0000000000017941 */ /* 0x000fea0003800000 */
.L_x_42:
[----:B------:R-:W-:Y:S01]  /*2920*/  LEA.HI.X R4, R46, R39, R47, 0x3, P3 ;  /* 0x000000272e047211 */ /* 0x000fe200018f1c2f */
[----:B------:R-:W-:Y:S01]  /*2930*/  @!P0 IMAD R35, R35, R25, R42 ;  /* 0x0000001923238224 */ /* 0x000fe200078e022a */
[-C--:B------:R-:W-:Y:S01]  /*2940*/  IADD3 R40, P3, P4, R14, R48.reuse, R40 ;  /* 0x000000300e287210 */ /* 0x080fe20007c7e028 */
[----:B0-----:R-:W-:Y:S01]  /*2950*/  @!P0 IMAD.MOV.U32 R2, RZ, RZ, R6 ;  /* 0x000000ffff028224 */ /* 0x001fe200078e0006 */
[C---:B------:R-:W-:Y:S01]  /*2960*/  ISETP.GE.AND P2, PT, R50.reuse, 0x81, PT ;  /* 0x000000813200780c */ /* 0x040fe20003f46270 */
[----:B------:R-:W-:Y:S01]  /*2970*/  @!P0 IMAD.MOV.U32 R3, RZ, RZ, R7 ;  /* 0x000000ffff038224 */ /* 0x000fe200078e0007 */
[----:B------:R-:W-:Y:S01]  /*2980*/  IADD3.X R41, R9, R49, R39, P3, P4 ;  /* 0x0000003109297210 */ /* 0x000fe20001fe8427 */
[----:B------:R-:W-:Y:S01]  /*2990*/  BSSY B1, `(.L_x_44) ;  /* 0x000000b000017945 */ /* 0x000fe20003800000 */
[----:B------:R-:W-:Y:S02]  /*29a0*/  ISETP.LT.OR P3, PT, R51, 0x1, !P2 ;  /* 0x000000013300780c */ /* 0x000fe40005761670 */
[----:B------:R-:W-:Y:S01]  /*29b0*/  ISETP.GE.AND P1, PT, R50, 0x89, PT ;  /* 0x000000893200780c */ /* 0x000fe20003f26270 */
[----:B------:R0:W-:Y:S01]  /*29c0*/  @!P0 STG.E.U8 desc[UR36][R2.64+0x1], R35 ;  /* 0x0000012302008986 */ /* 0x0001e2000c101124 */
[----:B------:R-:W-:-:S02]  /*29d0*/  IADD3 R14, P5, P0, R14, R48, R21 ;  /* 0x000000300e0e7210 */ /* 0x000fc400078be015 */
[C---:B------:R-:W-:Y:S02]  /*29e0*/  ISETP.LT.OR P2, PT, R51.reuse, 0x2, !P2 ;  /* 0x000000023300780c */ /* 0x040fe40005741670 */
[----:B------:R-:W-:-:S05]  /*29f0*/  ISETP.LT.OR P4, PT, R51, 0x1, !P1 ;  /* 0x000000013300780c */ /* 0x000fca0004f81670 */
[----:B------:R-:W-:Y:S08]  /*2a00*/  @P3 BRA `(.L_x_45) ;  /* 0x00000000000c3947 */ /* 0x000ff00003800000 */
[----:B------:R-:W0:Y:S02]  /*2a10*/  LDG.E.U8 R38, desc[UR36][R40.64] ;  /* 0x0000002428267981 */ /* 0x000e24000c1e1100 */
[----:B0-----:R-:W-:-:S05]  /*2a20*/  PRMT R3, R38, 0x8880, RZ ;  /* 0x0000888026037816 */ /* 0x001fca00000000ff */
[----:B------:R-:W-:-:S07]  /*2a30*/  IMAD R42, R3, R36, RZ ;  /* 0x00000024032a7224 */ /* 0x000fce00078e02ff */
.L_x_45:
[----:B------:R-:W-:Y:S05]  /*2a40*/  BSYNC B1 ;  /* 0x0000000000017941 */ /* 0x000fea0003800000 */
.L_x_44:
[----:B0-----:R-:W-:Y:S01]  /*2a50*/  @!P3 IMAD R3, R28, R25, R42 ;  /* 0x000000191c03b224 */ /* 0x001fe200078e022a */
[----:B------:R-:W-:Y:S01]  /*2a60*/  BSSY B1, `(.L_x_46) ;  /* 0x0000007000017945 */ /* 0x000fe20003800000 */
[----:B------:R-:W-:-:S03]  /*2a70*/  IADD3.X R15, R9, R49, R4, P5, P0 ;  /* 0x00000031090f7210 */ /* 0x000fc60002fe0404 */
[----:B------:R0:W-:Y:S01]  /*2a80*/  @!P3 STG.E.U8 desc[UR36][R12.64], R3 ;  /* 0x000000030c00b986 */ /* 0x0001e2000c101124 */
[----:B------:R-:W-:Y:S05]  /*2a90*/  @P2 BRA `(.L_x_47) ;  /* 0x00000000000c2947 */ /* 0x000fea0003800000 */
[----:B------:R-:W0:Y:S02]  /*2aa0*/  LDG.E.U8 R38, desc[UR36][R40.64+0x1] ;  /* 0x0000012428267981 */ /* 0x000e24000c1e1100 */
[----:B0-----:R-:W-:-:S05]  /*2ab0*/  PRMT R3, R38, 0x8880, RZ ;  /* 0x0000888026037816 */ /* 0x001fca00000000ff */
[----:B------:R-:W-:-:S07]  /*2ac0*/  IMAD R42, R3, R36, RZ ;  /* 0x00000024032a7224 */ /* 0x000fce00078e02ff */
.L_x_47:
[----:B------:R-:W-:Y:S05]  /*2ad0*/  BSYNC B1 ;  /* 0x0000000000017941 */ /* 0x000fea0003800000 */
.L_x_46:
[----:B------:R-:W-:-:S05]  /*2ae0*/  @!P2 IMAD R29, R29, R25, R42 ;  /* 0x000000191d1da224 */ /* 0x000fca00078e022a */
[----:B------:R1:W-:Y:S04]  /*2af0*/  @!P2 STG.E.U8 desc[UR36][R12.64+0x1], R29 ;  /* 0x0000011d0c00a986 */ /* 0x0003e8000c101124 */
[----:B------:R-:W2:Y:S01]  /*2b00*/  @!P4 LDG.E.U8 R38, desc[UR36][R14.64] ;  /* 0x000000240e26c981 */ /* 0x000ea2000c1e1100 */
[----:B0-----:R-:W-:Y:S01]  /*2b10*/  IMAD.WIDE.U32 R2, R44, 0x80, RZ ;  /* 0x000000802c027825 */ /* 0x001fe200078e00ff */
[----:B------:R-:W-:Y:S01]  /*2b20*/  ISETP.LT.OR P1, PT, R51, 0x2, !P1 ;  /* 0x000000023300780c */ /* 0x000fe20004f21670 */
[----:B------:R-:W-:Y:S02]  /*2b30*/  BSSY B1, `(.L_x_48) ;  /* 0x000000c000017945 */ /* 0x000fe40003800000 */
[----:B------:R-:W-:Y:S01]  /*2b40*/  IMAD.SHL.U32 R9, R45, 0x80, RZ ;  /* 0x000000802d097824 */ /* 0x000fe200078e00ff */
[----:B------:R-:W-:-:S04]  /*2b50*/  @!P4 IADD3 R2, P0, R6, R2, RZ ;  /* 0x000000020602c210 */ /* 0x000fc80007f1e0ff */
[----:B------:R-:W-:Y:S02]  /*2b60*/  @!P4 IADD3.X R3, R7, R3, R9, P0, !PT ;  /* 0x000000030703c210 */ /* 0x000fe400007fe409 */
[----:B--2---:R-:W-:-:S05]  /*2b70*/  @!P4 PRMT R5, R38, 0x8880, RZ ;  /* 0x000088802605c816 */ /* 0x004fca00000000ff */
[----:B------:R-:W-:-:S04]  /*2b80*/  @!P4 IMAD R42, R5, R36, RZ ;  /* 0x00000024052ac224 */ /* 0x000fc800078e02ff */
[----:B------:R-:W-:-:S05]  /*2b90*/  @!P4 IMAD R5, R30, R25, R42 ;  /* 0x000000191e05c224 */ /* 0x000fca00078e022a */
[----:B------:R1:W-:Y:S01]  /*2ba0*/  @!P4 STG.E.U8 desc[UR36][R2.64], R5 ;  /* 0x000000050200c986 */ /* 0x0003e2000c101124 */
[----:B------:R-:W-:Y:S05]  /*2bb0*/  @P1 BRA `(.L_x_49) ;  /* 0x00000000000c1947 */ /* 0x000fea0003800000 */
[----:B------:R-:W1:Y:S02]  /*2bc0*/  LDG.E.U8 R38, desc[UR36][R14.64+0x1] ;  /* 0x000001240e267981 */ /* 0x000e64000c1e1100 */
[----:B-1----:R-:W-:-:S05]  /*2bd0*/  PRMT R3, R38, 0x8880, RZ ;  /* 0x0000888026037816 */ /* 0x002fca00000000ff */
[----:B------:R-:W-:-:S07]  /*2be0*/  IMAD R42, R3, R36, RZ ;  /* 0x00000024032a7224 */ /* 0x000fce00078e02ff */
.L_x_49:
[----:B------:R-:W-:Y:S05]  /*2bf0*/  BSYNC B1 ;  /* 0x0000000000017941 */ /* 0x000fea0003800000 */
.L_x_48:
[----:B------:R-:W-:Y:S01]  /*2c00*/  IMAD R31, R31, R25, R42 ;  /* 0x000000191f1f7224 */ /* 0x000fe200078e022a */
[----:B------:R-:W-:Y:S06]  /*2c10*/  @P1 BRA `(.L_x_50) ;  /* 0x0000000000a01947 */ /* 0x000fec0003800000 */
[----:B-1----:R-:W-:-:S04]  /*2c20*/  LEA R2, P0, R44, R6, 0x7 ;  /* 0x000000062c027211 */ /* 0x002fc800078038ff */
[----:B------:R-:W-:-:S05]  /*2c30*/  LEA.HI.X R3, R44, R7, R45, 0x7, P0 ;  /* 0x000000072c037211 */ /* 0x000fca00000f3c2d */
[----:B------:R0:W-:Y:S01]  /*2c40*/  STG.E.U8 desc[UR36][R2.64+0x1], R31 ;  /* 0x0000011f02007986 */ /* 0x0001e2000c101124 */
[----:B------:R-:W-:Y:S05]  /*2c50*/  BRA `(.L_x_50) ;  /* 0x0000000000907947 */ /* 0x000fea0003800000 */
.L_x_35:
[----:B------:R-:W-:Y:S01]  /*2c60*/  ISETP.GE.AND P0, PT, R50, 0x1, PT ;  /* 0x000000013200780c */ /* 0x000fe20003f06270 */
[----:B------:R-:W-:Y:S01]  /*2c70*/  IMAD.WIDE.U32 R4, R44, 0x80, RZ ;  /* 0x000000802c047825 */ /* 0x000fe200078e00ff */
[C---:B------:R-:W-:Y:S02]  /*2c80*/  ISETP.GE.AND P5, PT, R50.reuse, 0x9, PT ;  /* 0x000000093200780c */ /* 0x040fe40003fa6270 */
[C---:B------:R-:W-:Y:S02]  /*2c90*/  ISETP.LT.OR P3, PT, R51.reuse, 0x1, !P0 ;  /* 0x000000013300780c */ /* 0x040fe40004761670 */
[C---:B------:R-:W-:Y:S02]  /*2ca0*/  ISETP.LT.OR P0, PT, R51.reuse, 0x2, !P0 ;  /* 0x000000023300780c */ /* 0x040fe40004701670 */
[----:B------:R-:W-:Y:S02]  /*2cb0*/  ISETP.LT.OR P4, PT, R51, 0x1, !P5 ;  /* 0x000000013300780c */ /* 0x000fe40006f81670 */
[----:B------:R-:W-:-:S02]  /*2cc0*/  ISETP.GE.AND P2, PT, R50, 0x89, PT ;  /* 0x000000893200780c */ /* 0x000fc40003f46270 */
[----:B------:R-:W-:-:S05]  /*2cd0*/  ISETP.GE.AND P1, PT, R50, 0x81, PT ;  /* 0x000000813200780c */ /* 0x000fca0003f26270 */
[-C--:B------:R-:W-:Y:S02]  /*2ce0*/  @!P3 IMAD R9, R32, R25.reuse, RZ ;  /* 0x000000192009b224 */ /* 0x080fe400078e02ff */
[----:B------:R-:W-:Y:S02]  /*2cf0*/  @!P3 IMAD.MOV.U32 R2, RZ, RZ, R10 ;  /* 0x000000ffff02b224 */ /* 0x000fe400078e000a */
[----:B------:R-:W-:Y:S02]  /*2d00*/  @!P3 IMAD.MOV.U32 R3, RZ, RZ, R11 ;  /* 0x000000ffff03b224 */ /* 0x000fe400078e000b */
[-C--:B------:R-:W-:Y:S02]  /*2d10*/  @!P0 IMAD R33, R33, R25.reuse, RZ ;  /* 0x0000001921218224 */ /* 0x080fe400078e02ff */
[----:B------:R-:W-:Y:S01]  /*2d20*/  @!P4 IMAD R15, R34, R25, RZ ;  /* 0x00000019220fc224 */ /* 0x000fe200078e02ff */
[----:B------:R0:W-:Y:S01]  /*2d30*/  @!P3 STG.E.U8 desc[UR36][R2.64], R9 ;  /* 0x000000090200b986 */ /* 0x0001e2000c101124 */
[----:B------:R-:W-:-:S02]  /*2d40*/  ISETP.LT.OR P3, PT, R51, 0x1, !P2 ;  /* 0x000000013300780c */ /* 0x000fc40005761670 */
[C---:B------:R-:W-:Y:S01]  /*2d50*/  ISETP.LT.OR P2, PT, R51.reuse, 0x2, !P2 ;  /* 0x000000023300780c */ /* 0x040fe20005741670 */
[----:B------:R1:W-:Y:S01]  /*2d60*/  @!P0 STG.E.U8 desc[UR36][R10.64+0x1], R33 ;  /* 0x000001210a008986 */ /* 0x0003e2000c101124 */
[C---:B------:R-:W-:Y:S02]  /*2d70*/  ISETP.LT.OR P0, PT, R51.reuse, 0x2, !P5 ;  /* 0x000000023300780c */ /* 0x040fe40006f01670 */
[C---:B------:R-:W-:Y:S01]  /*2d80*/  ISETP.LT.OR P5, PT, R51.reuse, 0x1, !P1 ;  /* 0x000000013300780c */ /* 0x040fe20004fa1670 */
[----:B------:R2:W-:Y:S01]  /*2d90*/  @!P4 STG.E.U8 desc[UR36][R6.64], R15 ;  /* 0x0000000f0600c986 */ /* 0x0005e2000c101124 */
[----:B------:R-:W-:Y:S01]  /*2da0*/  ISETP.LT.OR P1, PT, R51, 0x2, !P1 ;  /* 0x000000023300780c */ /* 0x000fe20004f21670 */
[----:B0-----:R-:W-:-:S04]  /*2db0*/  IMAD.SHL.U32 R3, R45, 0x80, RZ ;  /* 0x000000802d037824 */ /* 0x001fc800078e00ff */
[----:B------:R-:W-:Y:S01]  /*2dc0*/  @!P3 IADD3 R2, P4, R4, R6, RZ ;  /* 0x000000060402b210 */ /* 0x000fe20007f9e0ff */
[----:B-1----:R-:W-:-:S03]  /*2dd0*/  @!P3 IMAD R11, R30, R25, RZ ;  /* 0x000000191e0bb224 */ /* 0x002fc600078e02ff */
[----:B------:R-:W-:Y:S01]  /*2de0*/  @!P3 IADD3.X R3, R7, R5, R3, P4, !PT ;  /* 0x000000050703b210 */ /* 0x000fe200027fe403 */
[-C--:B------:R-:W-:Y:S01]  /*2df0*/  @!P0 IMAD R35, R35, R25.reuse, RZ ;  /* 0x0000001923238224 */ /* 0x080fe200078e02ff */
[----:B------:R-:W-:Y:S01]  /*2e00*/  @!P2 LEA R4, P4, R44, R6, 0x7 ;  /* 0x000000062c04a211 */ /* 0x000fe200078838ff */
[-C--:B------:R-:W-:Y:S02]  /*2e10*/  @!P5 IMAD R9, R28, R25.reuse, RZ ;  /* 0x000000191c09d224 */ /* 0x080fe400078e02ff */
[----:B------:R-:W-:Y:S01]  /*2e20*/  @!P1 IMAD R29, R29, R25, RZ ;  /* 0x000000191d1d9224 */ /* 0x000fe200078e02ff */
[----:B------:R-:W-:Y:S01]  /*2e30*/  @!P2 LEA.HI.X R5, R44, R7, R45, 0x7, P4 ;  /* 0x000000072c05a211 */ /* 0x000fe200020f3c2d */
[----:B------:R-:W-:Y:S01]  /*2e40*/  @!P2 IMAD R31, R31, R25, RZ ;  /* 0x000000191f1fa224 */ /* 0x000fe200078e02ff */
[----:B------:R2:W-:Y:S04]  /*2e50*/  @!P0 STG.E.U8 desc[UR36][R6.64+0x1], R35 ;  /* 0x0000012306008986 */ /* 0x0005e8000c101124 */
[----:B------:R2:W-:Y:S04]  /*2e60*/  @!P5 STG.E.U8 desc[UR36][R12.64], R9 ;  /* 0x000000090c00d986 */ /* 0x0005e8000c101124 */
[----:B------:R2:W-:Y:S04]  /*2e70*/  @!P1 STG.E.U8 desc[UR36][R12.64+0x1], R29 ;  /* 0x0000011d0c009986 */ /* 0x0005e8000c101124 */
[----:B------:R2:W-:Y:S04]  /*2e80*/  @!P3 STG.E.U8 desc[UR36][R2.64], R11 ;  /* 0x0000000b0200b986 */ /* 0x0005e8000c101124 */
[----:B------:R2:W-:Y:S02]  /*2e90*/  @!P2 STG.E.U8 desc[UR36][R4.64+0x1], R31 ;  /* 0x0000011f0400a986 */ /* 0x0005e4000c101124 */
.L_x_50:
[----:B------:R-:W-:Y:S05]  /*2ea0*/  BSYNC B0 ;  /* 0x0000000000007941 */ /* 0x000fea0003800000 */
.L_x_34:
[----:B------:R-:W-:Y:S01]  /*2eb0*/  ULDC UR4, c[0x0][0xc] ;  /* 0x0000030000047ab9 */ /* 0x000fe20000000800 */
[----:B------:R-:W-:Y:S01]  /*2ec0*/  ULDC UR5, c[0x0][0x10] ;  /* 0x0000040000057ab9 */ /* 0x000fe20000000800 */
[----:B012---:R-:W0:Y:S01]  /*2ed0*/  LDC R3, c[0x0][0x14] ;  /* 0x00000500ff037b82 */ /* 0x007e220000000800 */
[----:B------:R-:W-:Y:S01]  /*2ee0*/  UIMAD.WIDE.U32 UR4, UR4, UR5, URZ ;  /* 0x00000005040472a5 */ /* 0x000fe2000f8e003f */
[----:B------:R-:W-:Y:S01]  /*2ef0*/  PRMT R2, RZ, 0x7610, R2 ;  /* 0x00007610ff027816 */ /* 0x000fe20000000002 */
[----:B------:R-:W-:Y:S02]  /*2f00*/  IMAD.MOV.U32 R40, RZ, RZ, -0x1 ;  /* 0xffffffffff287424 */ /* 0x000fe400078e00ff */
[----:B------:R-:W-:Y:S02]  /*2f10*/  IMAD.MOV.U32 R41, RZ, RZ, -0x1 ;  /* 0xffffffffff297424 */ /* 0x000fe400078e00ff */
[----:B0-----:R-:W-:-:S04]  /*2f20*/  IMAD.WIDE.U32 R18, R3, UR4, R18 ;  /* 0x0000000403127c25 */ /* 0x001fc8000f8e0012 */
[----:B------:R-:W-:Y:S01]  /*2f30*/  IMAD R3, R3, UR5, RZ ;  /* 0x0000000503037c24 */ /* 0x000fe2000f8e02ff */
[----:B------:R-:W-:Y:S02]  /*2f40*/  ULDC.64 UR4, c[0x0][0x650] ;  /* 0x0001940000047ab9 */ /* 0x000fe40000000a00 */
[----:B------:R-:W-:Y:S01]  /*2f50*/  ISETP.GE.U32.AND P0, PT, R18, UR4, PT ;  /* 0x0000000412007c0c */ /* 0x000fe2000bf06070 */
[----:B------:R-:W-:-:S05]  /*2f60*/  IMAD.IADD R19, R19, 0x1, R3 ;  /* 0x0000000113137824 */ /* 0x000fca00078e0203 */
[----:B------:R-:W-:-:S13]  /*2f70*/  ISETP.GE.U32.AND.EX P0, PT, R19, UR5, PT, P0 ;  /* 0x0000000513007c0c */ /* 0x000fda000bf06100 */
[----:B------:R-:W-:Y:S05]  /*2f80*/  @P0 BRA `(.L_x_51) ;  /* 0x0000000400640947 */ /* 0x000fea0003800000 */
[----:B------:R-:W0:Y:S01]  /*2f90*/  S2R R10, SR_CTAID.X ;  /* 0x00000000000a7919 */ /* 0x000e220000002500 */
[----:B------:R-:W1:Y:S01]  /*2fa0*/  LDC.64 R8, c[0x0][0x628] ;  /* 0x00018a00ff087b82 */ /* 0x000e620000000a00 */
[----:B------:R-:W-:Y:S01]  /*2fb0*/  ULDC UR4, c[0x0][0x150] ;  /* 0x0000540000047ab9 */ /* 0x000fe20000000800 */
[----:B------:R-:W-:Y:S01]  /*2fc0*/  IMAD.MOV.U32 R6, RZ, RZ, R18 ;  /* 0x000000ffff067224 */ /* 0x000fe200078e0012 */
[----:B------:R-:W2:Y:S01]  /*2fd0*/  S2R R20, SR_CTAID.Y ;  /* 0x0000000000147919 */ /* 0x000ea20000002600 */
[----:B------:R-:W-:-:S04]  /*2fe0*/  IMAD.MOV.U32 R7, RZ, RZ, R19 ;  /* 0x000000ffff077224 */ /* 0x000fc800078e0013 */
[----:B------:R-:W3:Y:S08]  /*2ff0*/  LDC R15, c[0x0][0x144] ;  /* 0x00005100ff0f7b82 */ /* 0x000ef00000000800 */
[----:B------:R-:W4:Y:S08]  /*3000*/  LDC R0, c[0x0][0x630] ;  /* 0x00018c00ff007b82 */ /* 0x000f300000000800 */
[----:B------:R-:W2:Y:S01]  /*3010*/  LDC.64 R12, c[0x0][0x620] ;  /* 0x00018800ff0c7b82 */ /* 0x000ea20000000a00 */
[----:B-1----:R-:W-:-:S04]  /*3020*/  ISETP.NE.U32.AND P0, PT, R8, RZ, PT ;  /* 0x000000ff0800720c */ /* 0x002fc80003f05070 */
[----:B------:R-:W-:Y:S02]  /*3030*/  ISETP.NE.AND.EX P0, PT, R9, RZ, PT, P0 ;  /* 0x000000ff0900720c */ /* 0x000fe40003f05300 */
[----:B0-----:R-:W-:-:S05]  /*3040*/  I2FP.F32.U32 R2, R10 ;  /* 0x0000000a00027245 */ /* 0x001fca0000201000 */
[----:B------:R-:W-:-:S04]  /*3050*/  FMUL R2, R2, UR4 ;  /* 0x0000000402027c20 */ /* 0x000fc80008400000 */
[----:B------:R0:W1:Y:S02]  /*3060*/  F2I.U32.TRUNC.NTZ R14, R2 ;  /* 0x00000002000e7305 */ /* 0x000064000020f000 */
[----:B---34-:R-:W-:Y:S05]  /*3070*/  @!P0 BRA `(.L_x_52) ;  /* 0x0000000000288947 */ /* 0x018fea0003800000 */
[----:B------:R-:W3:Y:S02]  /*3080*/  LDC R3, c[0x0][0x634] ;  /* 0x00018d00ff037b82 */ /* 0x000ee40000000800 */
[----:B---3--:R-:W-:-:S05]  /*3090*/  IADD3 R7, P0, R18, R3, RZ ;  /* 0x0000000312077210 */ /* 0x008fca0007f1e0ff */
[----:B------:R-:W-:-:S04]  /*30a0*/  IMAD.X R11, RZ, RZ, R19, P0 ;  /* 0x000000ffff0b7224 */ /* 0x000fc800000e0613 */
[----:B0-----:R-:W-:-:S04]  /*30b0*/  IMAD.WIDE.U32 R2, R11, R8, RZ ;  /* 0x000000080b027225 */ /* 0x001fc800078e00ff */
[----:B------:R-:W-:-:S04]  /*30c0*/  IMAD.WIDE.U32 R4, P0, R7, R9, R2 ;  /* 0x0000000907047225 */ /* 0x000fc80007800002 */
[----:B------:R-:W-:-:S04]  /*30d0*/  IMAD.WIDE.U32 R2, R7, R8, RZ ;  /* 0x0000000807027225 */ /* 0x000fc800078e00ff */
[----:B------:R-:W-:Y:S01]  /*30e0*/  IMAD.X R7, RZ, RZ, RZ, P0 ;  /* 0x000000ffff077224 */ /* 0x000fe200000e06ff */
[----:B------:R-:W-:Y:S01]  /*30f0*/  IADD3 RZ, P0, R3, R4, RZ ;  /* 0x0000000403ff7210 */ /* 0x000fe20007f1e0ff */
[----:B------:R-:W-:-:S04]  /*3100*/  IMAD.MOV.U32 R6, RZ, RZ, R5 ;  /* 0x000000ffff067224 */ /* 0x000fc800078e0005 */
[----:B------:R-:W-:-:S08]  /*3110*/  IMAD.WIDE.U32.X R6, R11, R9, R6, P0 ;  /* 0x000000090b067225 */ /* 0x000fd000000e0406 */
.L_x_52:
[----:B------:R-:W3:Y:S01]  /*3120*/  LDC.64 R30, c[0x0][0x640] ;  /* 0x00019000ff1e7b82 */ /* 0x000ee20000000a00 */
[-CC-:B------:R-:W-:Y:S01]  /*3130*/  SHF.R.U64 R41, R6, R0.reuse, R7.reuse ;  /* 0x0000000006297219 */ /* 0x180fe20000001207 */
[----:B-1----:R-:W-:Y:S01]  /*3140*/  IMAD.MOV R14, RZ, RZ, -R14 ;  /* 0x000000ffff0e7224 */ /* 0x002fe200078e0a0e */
[----:B------:R-:W-:Y:S01]  /*3150*/  SHF.R.U32.HI R0, RZ, R0, R7 ;  /* 0x00000000ff007219 */ /* 0x000fe20000011607 */
[----:B------:R-:W-:Y:S01]  /*3160*/  ULDC UR4, c[0x0][0x154] ;  /* 0x0000550000047ab9 */ /* 0x000fe20000000800 */
[----:B------:R-:W-:Y:S01]  /*3170*/  IADD3 R5, P0, RZ, -R41, RZ ;  /* 0x80000029ff057210 */ /* 0x000fe20007f1e0ff */
[----:B------:R-:W-:Y:S02]  /*3180*/  IMAD R15, R15, R14, R10 ;  /* 0x0000000e0f0f7224 */ /* 0x000fe400078e020a */
[----:B------:R-:W1:Y:S01]  /*3190*/  LDC R4, c[0x0][0x618] ;  /* 0x00018600ff047b82 */ /* 0x000e620000000800 */
[----:B------:R-:W-:Y:S02]  /*31a0*/  IMAD.MOV.U32 R7, RZ, RZ, 0x1 ;  /* 0x00000001ff077424 */ /* 0x000fe400078e00ff */
[----:B------:R-:W-:-:S04]  /*31b0*/  IMAD.X R3, RZ, RZ, ~R0, P0 ;  /* 0x000000ffff037224 */ /* 0x000fc800000e0e00 */
[-C--:B--2---:R-:W-:Y:S01]  /*31c0*/  IMAD R0, R3, R12.reuse, RZ ;  /* 0x0000000c03007224 */ /* 0x084fe200078e02ff */
[----:B------:R-:W2:Y:S01]  /*31d0*/  LDC R6, c[0x0][0x608] ;  /* 0x00018200ff067b82 */ /* 0x000ea20000000800 */
[----:B0-----:R-:W-:-:S04]  /*31e0*/  IMAD.WIDE.U32 R2, R5, R12, R18 ;  /* 0x0000000c05027225 */ /* 0x001fc800078e0012 */
[----:B------:R-:W-:Y:S01]  /*31f0*/  IMAD R5, R5, R13, R0 ;  /* 0x0000000d05057224 */ /* 0x000fe200078e0200 */
[----:B------:R-:W-:Y:S02]  /*3200*/  I2FP.F32.U32 R0, R20 ;  /* 0x0000001400007245 */ /* 0x000fe40000201000 */
[----:B------:R-:W0:Y:S01]  /*3210*/  LDC R28, c[0x0][0x658] ;  /* 0x00019600ff1c7b82 */ /* 0x000e220000000800 */
[----:B------:R-:W-:Y:S01]  /*3220*/  IMAD.IADD R3, R3, 0x1, R5 ;  /* 0x0000000103037824 */ /* 0x000fe200078e0205 */
[----:B---3--:R-:W-:Y:S01]  /*3230*/  ISETP.NE.U32.AND P0, PT, R30, RZ, PT ;  /* 0x000000ff1e00720c */ /* 0x008fe20003f05070 */
[----:B------:R-:W-:Y:S01]  /*3240*/  FMUL R0, R0, UR4 ;  /* 0x0000000400007c20 */ /* 0x000fe20008400000 */
[----:B------:R-:W-:Y:S02]  /*3250*/  IMAD.MOV.U32 R5, RZ, RZ, -0x1 ;  /* 0xffffffffff057424 */ /* 0x000fe400078e00ff */
[----:B------:R-:W-:Y:S01]  /*3260*/  ISETP.NE.AND.EX P0, PT, R31, RZ, PT, P0 ;  /* 0x000000ff1f00720c */ /* 0x000fe20003f05300 */
[----:B------:R3:W4:Y:S01]  /*3270*/  F2I.U32.TRUNC.NTZ R12, R0 ;  /* 0x00000000000c7305 */ /* 0x000722000020f000 */
[----:B------:R-:W3:Y:S01]  /*3280*/  LDC R13, c[0x0][0x148] ;  /* 0x00005200ff0d7b82 */ /* 0x000ee20000000800 */
[----:B-1----:R-:W-:-:S02]  /*3290*/  SHF.R.U64 R10, R2, R4, R3 ;  /* 0x00000004020a7219 */ /* 0x002fc40000001203 */
[----:B------:R-:W-:-:S05]  /*32a0*/  SHF.R.U32.HI R3, RZ, R4, R3 ;  /* 0x00000004ff037219 */ /* 0x000fca0000011603 */
[----:B------:R-:W1:Y:S01]  /*32b0*/  LDC R14, c[0x0][0x600] ;  /* 0x00018000ff0e7b82 */ /* 0x000e620000000800 */
[-CC-:B--2---:R-:W-:Y:S02]  /*32c0*/  SHF.R.U64 R8, R10, R6.reuse, R3.reuse ;  /* 0x000000060a087219 */ /* 0x184fe40000001203 */
[----:B------:R-:W-:-:S05]  /*32d0*/  SHF.R.U32.HI R3, RZ, R6, R3 ;  /* 0x00000006ff037219 */ /* 0x000fca0000011603 */
[----:B------:R-:W2:Y:S01]  /*32e0*/  LDC R29, c[0x0][0x648] ;  /* 0x00019200ff1d7b82 */ /* 0x000ea20000000800 */
[-CC-:B0-----:R-:W-:Y:S02]  /*32f0*/  SHF.R.U64 R11, R8, R28.reuse, R3.reuse ;  /* 0x0000001c080b7219 */ /* 0x181fe40000001203 */
[-C--:B------:R-:W-:Y:S02]  /*3300*/  SHF.L.U32 R5, R5, R28.reuse, RZ ;  /* 0x0000001c05057219 */ /* 0x080fe400000006ff */
[-C--:B------:R-:W-:Y:S01]  /*3310*/  SHF.R.U32.HI R3, RZ, R28.reuse, R3 ;  /* 0x0000001cff037219 */ /* 0x080fe20000011603 */
[----:B------:R-:W-:Y:S01]  /*3320*/  IMAD.MOV.U32 R2, RZ, RZ, R11 ;  /* 0x000000ffff027224 */ /* 0x000fe200078e000b */
[----:B------:R-:W-:Y:S01]  /*3330*/  SHF.L.U32 R28, R7, R28, RZ ;  /* 0x0000001c071c7219 */ /* 0x000fe200000006ff */
[----:B------:R-:W0:Y:S01]  /*3340*/  LDC R32, c[0x0][0x638] ;  /* 0x00018e00ff207b82 */ /* 0x000e220000000800 */
[----:B------:R-:W-:-:S07]  /*3350*/  LOP3.LUT R21, RZ, R5, RZ, 0x33, !PT ;  /* 0x00000005ff157212 */ /* 0x000fce00078e33ff */
[----:B------:R-:W0:Y:S01]  /*3360*/  LDC R33, c[0x0][0x610] ;  /* 0x00018400ff217b82 */ /* 0x000e220000000800 */
[----:B----4-:R-:W-:Y:S05]  /*3370*/  @!P0 BRA `(.L_x_53) ;  /* 0x0000000000288947 */ /* 0x010fea0003800000 */
[----:B---3--:R-:W3:Y:S02]  /*3380*/  LDC R0, c[0x0][0x64c] ;  /* 0x00019300ff007b82 */ /* 0x008ee40000000800 */
[----:B---3--:R-:W-:-:S05]  /*3390*/  IADD3 R7, P0, R11, R0, RZ ;  /* 0x000000000b077210 */ /* 0x008fca0007f1e0ff */
        /* <DEDUP_REMOVED lines=8> */
.L_x_53:
[----:B------:R-:W-:Y:S01]  /*3420*/  ISETP.NE.AND P0, PT, R17, 0x1, PT ;  /* 0x000000011100780c */ /* 0x000fe20003f05270 */
[----:B-1----:R-:W-:Y:S01]  /*3430*/  VIADD R5, R14, 0xffffffff ;  /* 0xffffffff0e057836 */ /* 0x002fe20000000000 */
[----:B--23--:R-:W-:Y:S01]  /*3440*/  SHF.R.U64 R0, R2, R29, R3 ;  /* 0x0000001d02007219 */ /* 0x00cfe20000001203 */
[----:B------:R-:W-:Y:S01]  /*3450*/  IMAD.MOV R12, RZ, RZ, -R12 ;  /* 0x000000ffff0c7224 */ /* 0x000fe200078e0a0c */
[----:B------:R-:W-:Y:S01]  /*3460*/  LOP3.LUT R3, R8, R21, RZ, 0xc0, !PT ;  /* 0x0000001508037212 */ /* 0x000fe200078ec0ff */
[----:B------:R-:W-:Y:S02]  /*3470*/  IMAD.MOV.U32 R4, RZ, RZ, 0x1 ;  /* 0x00000001ff047424 */ /* 0x000fe400078e00ff */
[----:B------:R-:W-:Y:S02]  /*3480*/  IMAD.MOV R2, RZ, RZ, -R0 ;  /* 0x000000ffff027224 */ /* 0x000fe400078e0a00 */
[----:B------:R-:W-:Y:S01]  /*3490*/  IMAD R0, R28, R0, R3 ;  /* 0x000000001c007224 */ /* 0x000fe200078e0203 */
[----:B------:R-:W-:Y:S01]  /*34a0*/  LOP3.LUT R3, R10, R5, RZ, 0xc0, !PT ;  /* 0x000000050a037212 */ /* 0x000fe200078ec0ff */
[----:B0-----:R-:W-:-:S02]  /*34b0*/  IMAD R2, R2, R32, R11 ;  /* 0x0000002002027224 */ /* 0x001fc400078e020b */
[----:B------:R-:W-:Y:S02]  /*34c0*/  @P0 IMAD R15, R13, R12, R20 ;  /* 0x0000000c0d0f0224 */ /* 0x000fe400078e0214 */
[----:B------:R-:W-:Y:S01]  /*34d0*/  IMAD R3, R2, R14, R3 ;  /* 0x0000000e02037224 */ /* 0x000fe200078e0203 */
[----:B------:R-:W-:Y:S01]  /*34e0*/  PRMT R2, R4, 0x7610, R2 ;  /* 0x0000761004027816 */ /* 0x000fe20000000002 */
[----:B------:R-:W-:-:S05]  /*34f0*/  IMAD R0, R0, R33, R15 ;  /* 0x0000002100007224 */ /* 0x000fca00078e020f */
[----:B------:R-:W-:Y:S02]  /*3500*/  SEL R40, R3, R0, !P0 ;  /* 0x0000000003287207 */ /* 0x000fe40004000000 */
[----:B------:R-:W-:-:S07]  /*3510*/  SEL R0, R0, R3, !P0 ;  /* 0x0000000300007207 */ /* 0x000fce0004000000 */
.L_x_51:
[----:B------:R-:W-:Y:S01]  /*3520*/  LOP3.LUT P0, RZ, R2, 0xff, RZ, 0xc0, !PT ;  /* 0x000000ff02ff7812 */ /* 0x000fe2000780c0ff */
[----:B------:R-:W-:-:S12]  /*3530*/  IMAD.MOV.U32 R39, RZ, RZ, R0 ;  /* 0x000000ffff277224 */ /* 0x000fd800078e0000 */
[----:B------:R-:W-:Y:S05]  /*3540*/  @P0 BRA `(.L_x_54) ;  /* 0xffffffdc006c0947 */ /* 0x000fea000383ffff */
[----:B------:R-:W-:Y:S05]  /*3550*/  EXIT ;  /* 0x000000000000794d */ /* 0x000fea0003800000 */
.L_x_7:
[----:B0-----:R-:W-:Y:S01]  /*3560*/  ULDC.64 UR4, c[0x0][0x650] ;  /* 0x0001940000047ab9 */ /* 0x001fe20000000a00 */
        /* <DEDUP_REMOVED lines=25> */
.L_x_56:
[----:B------:R-:W0:Y:S01]  /*3700*/  LDC.64 R28, c[0x0][0x640] ;  /* 0x00019000ff1c7b82 */ /* 0x000e220000000a00 */
[-CC-:B------:R-:W-:Y:S01]  /*3710*/  SHF.R.U64 R20, R12, R6.reuse, R13.reuse ;  /* 0x000000060c147219 */ /* 0x180fe2000000120d */
[----:B------:R-:W-:Y:S01]  /*3720*/  IMAD.MOV.U32 R30, RZ, RZ, 0x1 ;  /* 0x00000001ff1e7424 */ /* 0x000fe200078e00ff */
[----:B------:R-:W-:Y:S02]  /*3730*/  SHF.R.U32.HI R6, RZ, R6, R13 ;  /* 0x00000006ff067219 */ /* 0x000fe4000001160d */
        /* <DEDUP_REMOVED lines=9> */
[----:B0-----:R-:W-:-:S04]  /*37d0*/  ISETP.NE.U32.AND P0, PT, R28, RZ, PT ;  /* 0x000000ff1c00720c */ /* 0x001fc80003f05070 */
[----:B------:R-:W-:Y:S02]  /*37e0*/  ISETP.NE.AND.EX P0, PT, R29, RZ, PT, P0 ;  /* 0x000000ff1d00720c */ /* 0x000fe40003f05300 */
[----:B------:R-:W0:Y:S01]  /*37f0*/  LDC R22, c[0x0][0x600] ;  /* 0x00018000ff167b82 */ /* 0x000e220000000800 */
[-CC-:B-1----:R-:W-:Y:S01]  /*3800*/  SHF.R.U64 R14, R8, R10.reuse, R9.reuse ;  /* 0x0000000a080e7219 */ /* 0x182fe20000001209 */
[----:B------:R-:W-:Y:S01]  /*3810*/  IMAD.MOV.U32 R8, RZ, RZ, -0x1 ;  /* 0xffffffffff087424 */ /* 0x000fe200078e00ff */
[----:B------:R-:W-:-:S05]  /*3820*/  SHF.R.U32.HI R9, RZ, R10, R9 ;  /* 0x0000000aff097219 */ /* 0x000fca0000011609 */
[----:B------:R-:W1:Y:S01]  /*3830*/  LDC R24, c[0x0][0x648] ;  /* 0x00019200ff187b82 */ /* 0x000e620000000800 */
[-CC-:B--2---:R-:W-:Y:S02]  /*3840*/  SHF.R.U64 R21, R14, R12.reuse, R9.reuse ;  /* 0x0000000c0e157219 */ /* 0x184fe40000001209 */
[----:B------:R-:W-:-:S05]  /*3850*/  SHF.R.U32.HI R6, RZ, R12, R9 ;  /* 0x0000000cff067219 */ /* 0x000fca0000011609 */
[----:B------:R-:W2:Y:S01]  /*3860*/  LDC R26, c[0x0][0x638] ;  /* 0x00018e00ff1a7b82 */ /* 0x000ea20000000800 */
[-C--:B---3--:R-:W-:Y:S02]  /*3870*/  SHF.L.U32 R8, R8, R27.reuse, RZ ;  /* 0x0000001b08087219 */ /* 0x088fe400000006ff */
[-CC-:B------:R-:W-:Y:S02]  /*3880*/  SHF.R.U64 R23, R21, R27.reuse, R6.reuse ;  /* 0x0000001b15177219 */ /* 0x180fe40000001206 */
[----:B------:R-:W-:Y:S02]  /*3890*/  LOP3.LUT R32, RZ, R8, RZ, 0x33, !PT ;  /* 0x00000008ff207212 */ /* 0x000fe400078e33ff */
[----:B------:R-:W-:Y:S01]  /*38a0*/  SHF.R.U32.HI R9, RZ, R27, R6 ;  /* 0x0000001bff097219 */ /* 0x000fe20000011606 */
[----:B------:R-:W3:Y:S01]  /*38b0*/  LDC R31, c[0x0][0x610] ;  /* 0x00018400ff1f7b82 */ /* 0x000ee20000000800 */
[----:B------:R-:W-:Y:S01]  /*38c0*/  IMAD.MOV.U32 R8, RZ, RZ, R23 ;  /* 0x000000ffff087224 */ /* 0x000fe200078e0017 */
[----:B------:R-:W-:Y:S06]  /*38d0*/  @!P0 BRA `(.L_x_57) ;  /* 0x0000000000288947 */ /* 0x000fec0003800000 */
        /* <DEDUP_REMOVED lines=10> */
.L_x_57:
[----:B------:R-:W-:Y:S02]  /*3980*/  ISETP.NE.AND P0, PT, R17, 0x1, PT ;  /* 0x000000011100780c */ /* 0x000fe40003f05270 */
[----:B-1----:R-:W-:Y:S01]  /*3990*/  SHF.R.U64 R6, R8, R24, R9 ;  /* 0x0000001808067219 */ /* 0x002fe20000001209 */
[----:B0-----:R-:W-:Y:S01]  /*39a0*/  VIADD R9, R22, 0xffffffff ;  /* 0xffffffff16097836 */ /* 0x001fe20000000000 */
[----:B------:R-:W-:Y:S02]  /*39b0*/  SHF.L.U32 R30, R30, R27, RZ ;  /* 0x0000001b1e1e7219 */ /* 0x000fe400000006ff */
[----:B------:R-:W-:Y:S01]  /*39c0*/  LOP3.LUT R5, R21, R32, RZ, 0xc0, !PT ;  /* 0x0000002015057212 */ /* 0x000fe200078ec0ff */
[----:B------:R-:W-:-:S04]  /*39d0*/  IMAD.MOV R8, RZ, RZ, -R6 ;  /* 0x000000ffff087224 */ /* 0x000fc800078e0a06 */
[----:B------:R-:W-:Y:S01]  /*39e0*/  IMAD R6, R30, R6, R5 ;  /* 0x000000061e067224 */ /* 0x000fe200078e0205 */
[----:B------:R-:W-:Y:S01]  /*39f0*/  LOP3.LUT R5, R14, R9, RZ, 0xc0, !PT ;  /* 0x000000090e057212 */ /* 0x000fe200078ec0ff */
[----:B------:R-:W-:Y:S02]  /*3a00*/  @P0 IMAD R3, R7, R25, R4 ;  /* 0x0000001907030224 */ /* 0x000fe400078e0204 */
[----:B--2---:R-:W-:Y:S02]  /*3a10*/  IMAD R4, R8, R26, R23 ;  /* 0x0000001a08047224 */ /* 0x004fe400078e0217 */
[----:B---3--:R-:W-:Y:S02]  /*3a20*/  IMAD R3, R6, R31, R3 ;  /* 0x0000001f06037224 */ /* 0x008fe400078e0203 */
[----:B------:R-:W-:Y:S02]  /*3a30*/  IMAD R4, R4, R22, R5 ;  /* 0x0000001604047224 */ /* 0x000fe400078e0205 */
[----:B------:R-:W-:-:S03]  /*3a40*/  IMAD.MOV.U32 R6, RZ, RZ, 0x1 ;  /* 0x00000001ff067424 */ /* 0x000fc600078e00ff */
[----:B------:R-:W-:Y:S02]  /*3a50*/  SEL R22, R4, R3, !P0 ;  /* 0x0000000304167207 */ /* 0x000fe40004000000 */
[----:B------:R-:W-:-:S07]  /*3a60*/  SEL R21, R3, R4, !P0 ;  /* 0x0000000403157207 */ /* 0x000fce0004000000 */
.L_x_55:
[----:B------:R-:W-:-:S08]  /*3a70*/  NOP ;  /* 0x0000000000007918 */ /* 0x000fd00000000000 */
[----:B------:R-:W0:-:S00]  /*3a80*/  USETMAXREG.DEALLOC.CTAPOOL 0x28 ;  /* 0x00000028000079c8 */ /* 0x000e0000080e0500 */
[----:B0-----:R-:W-:-:S13]  /*3a90*/  ISETP.NE.AND P0, PT, R2, RZ, PT ;  /* 0x000000ff0200720c */ /* 0x001fda0003f05270 */
[----:B------:R-:W-:Y:S05]  /*3aa0*/  @P0 EXIT ;  /* 0x000000000000094d */ /* 0x000fea0003800000 */
[----:B------:R-:W-:Y:S01]  /*3ab0*/  LOP3.LUT P0, RZ, R6, 0xff, RZ, 0xc0, !PT ;  /* 0x000000ff06ff7812 */ /* 0x000fe2000780c0ff */
[----:B------:R-:W-:Y:S02]  /*3ac0*/  IMAD.MOV.U32 R6, RZ, RZ, 0x1 ;  /* 0x00000001ff067424 */ /* 0x000fe400078e00ff */
[----:B------:R-:W-:-:S10]  /*3ad0*/  IMAD.MOV.U32 R7, RZ, RZ, RZ ;  /* 0x000000ffff077224 */ /* 0x000fd400078e00ff */
[----:B------:R-:W-:Y:S05]  /*3ae0*/  @!P0 BRA `(.L_x_58) ;  /* 0x0000000c00508947 */ /* 0x000fea0003800000 */
[----:B------:R-:W0:Y:S01]  /*3af0*/  LDC R2, c[0x0][0x28c] ;  /* 0x0000a300ff027b82 */ /* 0x000e220000000800 */
[----:B------:R-:W1:Y:S01]  /*3b00*/  S2R R11, SR_CgaCtaId ;  /* 0x00000000000b7919 */ /* 0x000e620000008800 */
[----:B------:R-:W-:Y:S01]  /*3b10*/  ULDC UR5, c[0x0][0x658] ;  /* 0x0001960000057ab9 */ /* 0x000fe20000000800 */
[----:B------:R-:W-:Y:S01]  /*3b20*/  UMOV UR7, 0xffffffff ;  /* 0xffffffff00077882 */ /* 0x000fe20000000000 */
[----:B------:R-:W-:Y:S01]  /*3b30*/  ULDC UR6, c[0x0][0xc] ;  /* 0x0000030000067ab9 */ /* 0x000fe20000000800 */
[----:B------:R-:W-:Y:S01]  /*3b40*/  USHF.L.U32 UR8, UR7, UR5, URZ ;  /* 0x0000000507087299 */ /* 0x000fe2000800063f */
[----:B------:R-:W-:Y:S01]  /*3b50*/  BSSY B0, `(.L_x_58) ;  /* 0x00000cd000007945 */ /* 0x000fe20003800000 */
[----:B------:R-:W-:Y:S01]  /*3b60*/  UMOV UR9, 0x1 ;  /* 0x0000000100097882 */ /* 0x000fe20000000000 */
[----:B------:R-:W-:Y:S01]  /*3b70*/  ULDC UR7, c[0x0][0x10] ;  /* 0x0000040000077ab9 */ /* 0x000fe20000000800 */
[----:B------:R-:W-:Y:S01]  /*3b80*/  USHF.L.U32 UR18, UR9, UR5, URZ ;  /* 0x0000000509127299 */ /* 0x000fe2000800063f */
[----:B------:R-:W-:Y:S01]  /*3b90*/  IMAD.MOV.U32 R9, RZ, RZ, 0x1 ;  /* 0x00000001ff097424 */ /* 0x000fe200078e00ff */
[----:B------:R-:W-:Y:S01]  /*3ba0*/  UIMAD.WIDE.U32 UR6, UR6, UR7, URZ ;  /* 0x00000007060672a5 */ /* 0x000fe2000f8e003f */
[----:B------:R-:W-:Y:S01]  /*3bb0*/  LOP3.LUT R8, R16, 0x2, RZ, 0xfc, !PT ;  /* 0x0000000210087812 */ /* 0x000fe200078efcff */
[----:B------:R-:W-:Y:S01]  /*3bc0*/  ULDC UR5, c[0x0][0x14] ;  /* 0x0000050000057ab9 */ /* 0x000fe20000000800 */
[----:B------:R-:W-:Y:S01]  /*3bd0*/  IMAD.MOV.U32 R6, RZ, RZ, 0x1 ;  /* 0x00000001ff067424 */ /* 0x000fe200078e00ff */
[----:B------:R-:W-:Y:S01]  /*3be0*/  UIMAD.WIDE.U32 UR22, UR6, UR5, URZ ;  /* 0x00000005061672a5 */ /* 0x000fe2000f8e003f */
[----:B------:R-:W-:Y:S01]  /*3bf0*/  IMAD.MOV.U32 R7, RZ, RZ, RZ ;  /* 0x000000ffff077224 */ /* 0x000fe200078e00ff */
[----:B------:R-:W-:Y:S01]  /*3c00*/  UIMAD UR13, UR7, UR5, URZ ;  /* 0x00000005070d72a4 */ /* 0x000fe2000f8e023f */
[----:B------:R-:W-:Y:S01]  /*3c10*/  ULDC UR4, c[0x0][0x600] ;  /* 0x0001800000047ab9 */ /* 0x000fe20000000800 */
[----:B------:R-:W-:-:S02]  /*3c20*/  ULOP3.LUT UR17, URZ, UR8, URZ, 0x33, !UPT ;  /* 0x000000083f117292 */ /* 0x000fc4000f8e333f */
[----:B------:R-:W-:Y:S01]  /*3c30*/  UIADD3 UR4, UR4, -0x1, URZ ;  /* 0xffffffff04047890 */ /* 0x000fe2000fffe03f */
[----:B0-----:R-:W-:Y:S01]  /*3c40*/  VIADD R2, R2, 0x7f ;  /* 0x0000007f02027836 */ /* 0x001fe20000000000 */
[----:B------:R-:W-:Y:S01]  /*3c50*/  UIADD3 UR13, UR23, UR13, URZ ;  /* 0x0000000d170d7290 */ /* 0x000fe2000fffe03f */
[----:B------:R-:W-:-:S03]  /*3c60*/  ULDC.64 UR24, c[0x0][0x198] ;  /* 0x0000660000187ab9 */ /* 0x000fc60000000a00 */
[----:B------:R-:W-:-:S04]  /*3c70*/  SHF.R.S32.HI R3, RZ, 0x1f, R2 ;  /* 0x0000001fff037819 */ /* 0x000fc80000011402 */
[----:B------:R-:W-:Y:S01]  /*3c80*/  LEA.HI R3, R3, R2, RZ, 0x7 ;  /* 0x0000000203037211 */ /* 0x000fe200078f38ff */
[C---:B-1----:R-:W-:Y:S02]  /*3c90*/  IMAD.SHL.U32 R2, R11.reuse, 0x200, RZ ;  /* 0x000002000b027824 */ /* 0x042fe400078e00ff */
[----:B------:R-:W-:Y:S01]  /*3ca0*/  IMAD.SHL.U32 R11, R11, 0x4, RZ ;  /* 0x000000040b0b7824 */ /* 0x000fe200078e00ff */
[----:B------:R-:W-:Y:S02]  /*3cb0*/  SHF.R.S32.HI R10, RZ, 0x7, R3 ;  /* 0x00000007ff0a7819 */ /* 0x000fe40000011403 */
[----:B------:R-:W-:Y:S02]  /*3cc0*/  LOP3.LUT R2, R2, 0x200, RZ, 0xc0, !PT ;  /* 0x0000020002027812 */ /* 0x000fe400078ec0ff */
[----:B------:R-:W-:Y:S01]  /*3cd0*/  LOP3.LUT R11, R11, 0x4, RZ, 0xc0, !PT ;  /* 0x000000040b0b7812 */ /* 0x000fe200078ec0ff */
[----:B------:R-:W-:Y:S01]  /*3ce0*/  VIADD R13, R10, 0x1 ;  /* 0x000000010a0d7836 */ /* 0x000fe20000000000 */
[----:B------:R-:W-:-:S07]  /*3cf0*/  LOP3.LUT R12, R2, 0x30180, RZ, 0xfc, !PT ;  /* 0x00030180020c7812 */ /* 0x000fce00078efcff */
.L_x_69:
[----:B------:R-:W-:-:S03]  /*3d00*/  UMOV UR5, 0xffffffff ;  /* 0xffffffff00057882 */ /* 0x000fc60000000000 */
[----:B------:R-:W-:Y:S05]  /*3d10*/  BRA.DIV UR5, `(.L_x_59) ;  /* 0x0000000e05f47947 */ /* 0x000fea000b800000 */
[----:B------:R-:W-:-:S13]  /*3d20*/  ELECT P6, URZ, PT ;  /* 0x00000000003f782f */ /* 0x000fda00038c0000 */
.L_x_82:
[----:B------:R-:W0:Y:S01]  /*3d30*/  LDC R2, c[0x0][0x28c] ;  /* 0x0000a300ff027b82 */ /* 0x000e220000000800 */
[----:B------:R-:W-:Y:S01]  /*3d40*/  BSSY B1, `(.L_x_60) ;  /* 0x0000038000017945 */ /* 0x000fe20003800000 */
[----:B0-----:R-:W-:-:S13]  /*3d50*/  ISETP.LT.OR P6, PT, R2, 0x1, !P6 ;  /* 0x000000010200780c */ /* 0x001fda00077c1670 */
[----:B------:R-:W-:Y:S05]  /*3d60*/  @P6 BRA `(.L_x_61) ;  /* 0x0000000000d46947 */ /* 0x000fea0003800000 */
[----:B------:R-:W-:Y:S02]  /*3d70*/  IMAD R22, R22, 0x8, R11 ;  /* 0x0000000816167824 */ /* 0x000fe400078e020b */
[----:B------:R-:W-:Y:S02]  /*3d80*/  IMAD.SHL.U32 R21, R21, 0x100, RZ ;  /* 0x0000010015157824 */ /* 0x000fe400078e00ff */
[----:B------:R-:W-:Y:S02]  /*3d90*/  IMAD.MOV.U32 R23, RZ, RZ, RZ ;  /* 0x000000ffff177224 */ /* 0x000fe400078e00ff */
[----:B------:R-:W-:Y:S02]  /*3da0*/  IMAD.MOV.U32 R2, RZ, RZ, R13 ;  /* 0x000000ffff027224 */ /* 0x000fe400078e000d */
[----:B------:R-:W-:Y:S02]  /*3db0*/  IMAD.MOV.U32 R3, RZ, RZ, R6 ;  /* 0x000000ffff037224 */ /* 0x000fe400078e0006 */
[----:B------:R-:W-:-:S07]  /*3dc0*/  IMAD.MOV.U32 R5, RZ, RZ, R7 ;  /* 0x000000ffff057224 */ /* 0x000fce00078e0007 */
.L_x_64:
[----:B------:R-:W0:Y:S01]  /*3dd0*/  S2R R15, SR_CgaCtaId ;  /* 0x00000000000f7919 */ /* 0x000e220000008800 */
[----:B------:R-:W-:Y:S02]  /*3de0*/  MOV R4, 0x400 ;  /* 0x0000040000047802 */ /* 0x000fe40000000f00 */
[----:B------:R-:W-:-:S13]  /*3df0*/  ISETP.NE.AND P1, PT, R0, RZ, PT ;  /* 0x000000ff0000720c */ /* 0x000fda0003f25270 */
[----:B------:R-:W1:Y:S01]  /*3e00*/  @!P1 LDC R14, c[0x0][0x500] ;  /* 0x00014000ff0e9b82 */ /* 0x000e620000000800 */
[----:B0-----:R-:W-:Y:S02]  /*3e10*/  LEA R24, R15, R4, 0x18 ;  /* 0x000000040f187211 */ /* 0x001fe400078ec0ff */
[----:B------:R-:W-:-:S03]  /*3e20*/  SHF.L.U32 R4, R3, 0x1f, RZ ;  /* 0x0000001f03047819 */ /* 0x000fc600000006ff */
[----:B------:R-:W-:-:S04]  /*3e30*/  IMAD R15, R5, 0x8, R24 ;  /* 0x00000008050f7824 */ /* 0x000fc800078e0218 */
[----:B------:R-:W0:Y:S02]  /*3e40*/  SYNCS.PHASECHK.TRANS64.TRYWAIT P0, [R15+URZ+0x30], R4 ;  /* 0x000030040f0075a7 */ /* 0x000e24000800017f */
[----:B01----:R-:W-:Y:S05]  /*3e50*/  @!P0 BRA `(.L_x_62) ;  /* 0x0000000c00c48947 */ /* 0x003fea0003800000 */
.L_x_83:
[----:B0-----:R-:W-:Y:S01]  /*3e60*/  PRMT R4, R8, 0x9910, RZ ;  /* 0x0000991008047816 */ /* 0x001fe200000000ff */
[----:B------:R0:W-:Y:S03]  /*3e70*/  @!P1 SYNCS.ARRIVE.TRANS64 RZ, [R15+URZ], R14 ;  /* 0x0000000e0fff99a7 */ /* 0x0001e6000800003f */
[----:B------:R-:W-:-:S13]  /*3e80*/  ISETP.NE.AND P0, PT, R4, 0x2, PT ;  /* 0x000000020400780c */ /* 0x000fda0003f05270 */
[----:B0-----:R-:W-:Y:S05]  /*3e90*/  @P0 BRA `(.L_x_63) ;  /* 0x0000000000040947 */ /* 0x001fea0003800000 */
[----:B------:R-:W-:Y:S01]  /*3ea0*/  BPT.TRAP 0x1 ;  /* 0x000000040000795c */ /* 0x000fe20000300000 */
.L_x_63:
[----:B------:R-:W-:Y:S01]  /*3eb0*/  R2UR UR19, R24 ;  /* 0x00000000181372ca */ /* 0x000fe200000e0000 */
[----:B------:R-:W-:Y:S01]  /*3ec0*/  IMAD R24, R5, 0x8000, R24 ;  /* 0x0000800005187824 */ /* 0x000fe200078e0218 */
[----:B------:R-:W-:Y:S01]  /*3ed0*/  R2UR UR9, R15 ;  /* 0x000000000f0972ca */ /* 0x000fe200000e0000 */
[----:B------:R-:W-:Y:S01]  /*3ee0*/  IMAD R4, R5, 0x400, R12 ;  /* 0x0000040005047824 */ /* 0x000fe200078e020c */
[----:B------:R-:W-:Y:S01]  /*3ef0*/  UIADD3 UR6, UP0, UR24, 0xf0, URZ ;  /* 0x000000f018067890 */ /* 0x000fe2000ff1e03f */
[----:B------:R-:W-:Y:S01]  /*3f00*/  VIADD R2, R2, 0xffffffff ;  /* 0xffffffff02027836 */ /* 0x000fe20000000000 */
[----:B------:R-:W-:Y:S01]  /*3f10*/  R2UR UR5, R24 ;  /* 0x00000000180572ca */ /* 0x000fe200000e0000 */
[----:B------:R-:W-:Y:S01]  /*3f20*/  UIADD3 UR26, UP1, UR24, 0x1f0, URZ ;  /* 0x000001f0181a7890 */ /* 0x000fe2000ff3e03f */
[----:B------:R-:W-:Y:S01]  /*3f30*/  R2UR UR8, R4 ;  /* 0x00000000040872ca */ /* 0x000fe200000e0000 */
[----:B------:R-:W-:Y:S01]  /*3f40*/  UIADD3.X UR7, URZ, UR25, URZ, UP0, !UPT ;  /* 0x000000193f077290 */ /* 0x000fe200087fe43f */
[----:B------:R-:W-:Y:S01]  /*3f50*/  R2UR UR11, R21 ;  /* 0x00000000150b72ca */ /* 0x000fe200000e0000 */
[----:B------:R-:W-:Y:S01]  /*3f60*/  VIADD R5, R5, 0x1 ;  /* 0x0000000105057836 */ /* 0x000fe20000000000 */
[----:B------:R-:W-:Y:S01]  /*3f70*/  R2UR UR10, R23 ;  /* 0x00000000170a72ca */ /* 0x000fe200000e0000 */
[----:B------:R-:W-:Y:S01]  /*3f80*/  UIADD3.X UR27, URZ, UR25, URZ, UP1, !UPT ;  /* 0x000000193f1b7290 */ /* 0x000fe20008ffe43f */
[----:B------:R-:W-:Y:S01]  /*3f90*/  R2UR UR12, R20 ;  /* 0x00000000140c72ca */ /* 0x000fe200000e0000 */
[----:B------:R-:W-:Y:S01]  /*3fa0*/  UMOV UR14, 0x0 ;  /* 0x00000000000e7882 */ /* 0x000fe20000000000 */
[----:B------:R-:W-:Y:S01]  /*3fb0*/  R2UR UR20, R22 ;  /* 0x00000000161472ca */ /* 0x000fe200000e0000 */
[----:B------:R-:W-:Y:S01]  /*3fc0*/  UMOV UR15, 0x10000000 ;  /* 0x10000000000f7882 */ /* 0x000fe20000000000 */
[----:B------:R-:W-:Y:S01]  /*3fd0*/  ISETP.GT.AND P1, PT, R2, 0x1, PT ;  /* 0x000000010200780c */ /* 0x000fe20003f24270 */
[----:B------:R-:W-:Y:S01]  /*3fe0*/  UIADD3 UR16, UR5, 0x180, URZ ;  /* 0x0000018005107890 */ /* 0x000fe2000fffe03f */
[----:B------:R-:W-:Y:S01]  /*3ff0*/  ISETP.NE.AND P0, PT, R5, 0x6, PT ;  /* 0x000000060500780c */ /* 0x000fe20003f05270 */
[----:B------:R-:W-:Y:S01]  /*4000*/  UIADD3 UR5, UR19, UR8, URZ ;  /* 0x0000000813057290 */ /* 0x000fe2000fffe03f */
[----:B------:R-:W-:Y:S01]  /*4010*/  VIADD R23, R23, 0x80 ;  /* 0x0000008017177836 */ /* 0x000fe20000000000 */
[----:B------:R-:W-:Y:S01]  /*4020*/  UMOV UR21, 0x30000 ;  /* 0x0003000000157882 */ /* 0x000fe20000000000 */
[----:B------:R-:W-:-:S02]  /*4030*/  SEL R4, RZ, 0x1, P0 ;  /* 0x00000001ff047807 */ /* 0x000fc40000000000 */
[----:B------:R-:W-:Y:S01]  /*4040*/  UMOV UR8, UR16 ;  /* 0x0000001000087c82 */ /* 0x000fe20008000000 */
[----:B------:R-:W-:Y:S01]  /*4050*/  SEL R5, R5, RZ, P0 ;  /* 0x000000ff05057207 */ /* 0x000fe20000000000 */
[----:B------:R0:W-:Y:S01]  /*4060*/  UTMALDG.3D [UR8], [UR6], desc[UR14] ;  /* 0x00000e08060075b4 */ /* 0x0001e20008011000 */
[----:B------:R-:W-:Y:S01]  /*4070*/  LOP3.LUT R3, R3, R4, RZ, 0x3c, !PT ;  /* 0x0000000403037212 */ /* 0x000fe200078e3cff */
[----:B0-----:R-:W-:Y:S01]  /*4080*/  UMOV UR11, UR20 ;  /* 0x00000014000b7c82 */ /* 0x001fe20008000000 */
[----:B------:R-:W-:Y:S02]  /*4090*/  UMOV UR8, UR5 ;  /* 0x0000000500087c82 */ /* 0x000fe40008000000 */
[----:B------:R0:W-:Y:S02]  /*40a0*/  UTMALDG.3D.MULTICAST [UR8], [UR26], UR21, desc[UR14] ;  /* 0x00000e081a0073b4 */ /* 0x0001e40008011815 */
[----:B0-----:R-:W-:Y:S05]  /*40b0*/  @P1 BRA `(.L_x_64) ;  /* 0xfffffffc00441947 */ /* 0x001fea000383ffff */
.L_x_61:
[----:B------:R-:W-:Y:S05]  /*40c0*/  BSYNC B1 ;  /* 0x0000000000017941 */ /* 0x000fea0003800000 */
.L_x_60:
[----:B------:R-:W-:Y:S01]  /*40d0*/  LOP3.LUT P1, RZ, R9, 0xff, RZ, 0xc0, !PT ;  /* 0x000000ff09ff7812 */ /* 0x000fe2000782c0ff */
[C---:B------:R-:W-:Y:S01]  /*40e0*/  IMAD.IADD R4, R10.reuse, 0x1, R7 ;  /* 0x000000010a047824 */ /* 0x040fe200078e0207 */
[----:B------:R-:W-:Y:S01]  /*40f0*/  ULDC.64 UR6, c[0x0][0x650] ;  /* 0x0001940000067ab9 */ /* 0x000fe20000000a00 */
[----:B------:R-:W-:Y:S01]  /*4100*/  ISETP.GE.U32.AND P2, PT, R10, 0x6, PT ;  /* 0x000000060a00780c */ /* 0x000fe20003f46070 */
[----:B------:R-:W-:Y:S01]  /*4110*/  BSSY B1, `(.L_x_65) ;  /* 0x000006e000017945 */ /* 0x000fe20003800000 */
[----:B------:R-:W-:Y:S01]  /*4120*/  IMAD.MOV.U32 R21, RZ, RZ, -0x1 ;  /* 0xffffffffff157424 */ /* 0x000fe200078e00ff */
[----:B------:R-:W-:Y:S01]  /*4130*/  ISETP.GT.U32.AND P0, PT, R4, 0x5, PT ;  /* 0x000000050400780c */ /* 0x000fe20003f04070 */
[----:B------:R-:W-:Y:S01]  /*4140*/  IMAD.MOV.U32 R22, RZ, RZ, -0x1 ;  /* 0xffffffffff167424 */ /* 0x000fe200078e00ff */
[----:B------:R-:W-:Y:S01]  /*4150*/  PRMT R9, RZ, 0x7610, R9 ;  /* 0x00007610ff097816 */ /* 0x000fe20000000009 */
[----:B------:R-:W-:Y:S01]  /*4160*/  IMAD.MOV.U32 R20, RZ, RZ, -0x1 ;  /* 0xffffffffff147424 */ /* 0x000fe200078e00ff */
[----:B------:R-:W-:-:S03]  /*4170*/  ISETP.LT.U32.AND P0, PT, R10, 0x6, P0 ;  /* 0x000000060a00780c */ /* 0x000fc60000701070 */
[----:B------:R-:W0:Y:S01]  /*4180*/  @P1 S2R R3, SR_CgaCtaId ;  /* 0x0000000000031919 */ /* 0x000e220000008800 */
[----:B------:R-:W-:-:S04]  /*4190*/  @P1 MOV R2, 0x400 ;  /* 0x0000040000021802 */ /* 0x000fc80000000f00 */
[----:B0-----:R-:W-:Y:S01]  /*41a0*/  @P1 LEA R5, R3, R2, 0x18 ;  /* 0x0000000203051211 */ /* 0x001fe200078ec0ff */
[----:B------:R-:W-:-:S03]  /*41b0*/  IMAD.WIDE.U32 R2, R4, -0x55555555, RZ ;  /* 0xaaaaaaab04027825 */ /* 0x000fc600078e00ff */
[----:B------:R0:W-:Y:S01]  /*41c0*/  @P1 SYNCS.ARRIVE.TRANS64.A1T0 RZ, [R5+URZ+0x78], RZ ;  /* 0x000078ff05ff19a7 */ /* 0x0001e2000810003f */
[----:B------:R-:W-:Y:S02]  /*41d0*/  IADD3 R18, P1, R18, UR22, RZ ;  /* 0x0000001612127c10 */ /* 0x000fe4000ff3e0ff */
[----:B------:R-:W-:Y:S02]  /*41e0*/  PRMT R2, RZ, 0x7610, R2 ;  /* 0x00007610ff027816 */ /* 0x000fe40000000002 */
[----:B------:R-:W-:Y:S02]  /*41f0*/  IADD3.X R19, R19, UR13, RZ, P1, !PT ;  /* 0x0000000d13137c10 */ /* 0x000fe40008ffe4ff */
[----:B0-----:R-:W-:Y:S02]  /*4200*/  SHF.R.U32.HI R5, RZ, 0x2, R3 ;  /* 0x00000002ff057819 */ /* 0x001fe40000011603 */
[----:B------:R-:W-:Y:S02]  /*4210*/  SEL R3, RZ, 0x1, !P0 ;  /* 0x00000001ff037807 */ /* 0x000fe40004000000 */
[----:B------:R-:W-:Y:S01]  /*4220*/  ISETP.GE.U32.AND P0, PT, R18, UR6, PT ;  /* 0x0000000612007c0c */ /* 0x000fe2000bf06070 */
[----:B------:R-:W-:Y:S01]  /*4230*/  IMAD R7, R5, -0x6, R4 ;  /* 0xfffffffa05077824 */ /* 0x000fe200078e0204 */
[----:B------:R-:W-:-:S02]  /*4240*/  LOP3.LUT R6, R6, R3, RZ, 0x3c, !PT ;  /* 0x0000000306067212 */ /* 0x000fc400078e3cff */
[----:B------:R-:W-:Y:S02]  /*4250*/  ISETP.GE.U32.AND.EX P0, PT, R19, UR7, PT, P0 ;  /* 0x0000000713007c0c */ /* 0x000fe4000bf06100 */
[----:B------:R-:W-:-:S11]  /*4260*/  @P2 LOP3.LUT R6, R6, 0x1, R5, 0x78, !PT ;  /* 0x0000000106062812 */ /* 0x000fd600078e7805 */
[----:B------:R-:W-:Y:S05]  /*4270*/  @P0 BRA `(.L_x_66) ;  /* 0x00000004005c0947 */ /* 0x000fea0003800000 */
[----:B------:R-:W0:Y:S01]  /*4280*/  S2R R15, SR_CTAID.X ;  /* 0x00000000000f7919 */ /* 0x000e220000002500 */
[----:B------:R-:W-:Y:S01]  /*4290*/  ULDC.64 UR6, c[0x0][0x628] ;  /* 0x00018a0000067ab9 */ /* 0x000fe20000000a00 */
[----:B------:R-:W-:Y:S01]  /*42a0*/  ULDC UR8, c[0x0][0x630] ;  /* 0x00018c0000087ab9 */ /* 0x000fe20000000800 */
[----:B------:R-:W-:Y:S01]  /*42b0*/  ISETP.NE.U32.AND P0, PT, RZ, UR6, PT ;  /* 0x00000006ff007c0c */ /* 0x000fe2000bf05070 */
[----:B------:R-:W1:Y:S01]  /*42c0*/  S2R R20, SR_CTAID.Y ;  /* 0x0000000000147919 */ /* 0x000e620000002600 */
[----:B------:R-:W-:Y:S01]  /*42d0*/  ULDC UR9, c[0x0][0x150] ;  /* 0x0000540000097ab9 */ /* 0x000fe20000000800 */
[----:B------:R-:W-:Y:S01]  /*42e0*/  IMAD.MOV.U32 R2, RZ, RZ, R18 ;  /* 0x000000ffff027224 */ /* 0x000fe200078e0012 */
[----:B------:R-:W-:Y:S01]  /*42f0*/  ISETP.NE.AND.EX P0, PT, RZ, UR7, PT, P0 ;  /* 0x00000007ff007c0c */ /* 0x000fe2000bf05300 */
[----:B------:R-:W-:Y:S01]  /*4300*/  IMAD.MOV.U32 R3, RZ, RZ, R19 ;  /* 0x000000ffff037224 */ /* 0x000fe200078e0013 */
[----:B0-----:R-:W-:-:S11]  /*4310*/  I2FP.F32.U32 R22, R15 ;  /* 0x0000000f00167245 */ /* 0x001fd60000201000 */
[----:B------:R-:W-:Y:S05]  /*4320*/  @!P0 BRA `(.L_x_67) ;  /* 0x0000000000288947 */ /* 0x000fea0003800000 */
[----:B------:R-:W-:Y:S02]  /*4330*/  ULDC UR5, c[0x0][0x634] ;  /* 0x00018d0000057ab9 */ /* 0x000fe40000000800 */
[----:B------:R-:W-:-:S05]  /*4340*/  IADD3 R3, P0, R18, UR5, RZ ;  /* 0x0000000512037c10 */ /* 0x000fca000ff1e0ff */
[----:B------:R-:W-:-:S04]  /*4350*/  IMAD.X R21, RZ, RZ, R19, P0 ;  /* 0x000000ffff157224 */ /* 0x000fc800000e0613 */
[----:B------:R-:W-:-:S04]  /*4360*/  IMAD.WIDE.U32 R4, R21, UR6, RZ ;  /* 0x0000000615047c25 */ /* 0x000fc8000f8e00ff */
[----:B------:R-:W-:-:S04]  /*4370*/  IMAD.WIDE.U32 R4, P0, R3, UR7, R4 ;  /* 0x0000000703047c25 */ /* 0x000fc8000f800004 */
[----:B------:R-:W-:-:S04]  /*4380*/  IMAD.WIDE.U32 R2, R3, UR6, RZ ;  /* 0x0000000603027c25 */ /* 0x000fc8000f8e00ff */
[----:B------:R-:W-:Y:S01]  /*4390*/  IMAD.MOV.U32 R2, RZ, RZ, R5 ;  /* 0x000000ffff027224 */ /* 0x000fe200078e0005 */
[----:B------:R-:W-:Y:S01]  /*43a0*/  IADD3 RZ, P1, R3, R4, RZ ;  /* 0x0000000403ff7210 */ /* 0x000fe20007f3e0ff */
[----:B------:R-:W-:-:S04]  /*43b0*/  IMAD.X R3, RZ, RZ, RZ, P0 ;  /* 0x000000ffff037224 */ /* 0x000fc800000e06ff */
[----:B------:R-:W-:-:S08]  /*43c0*/  IMAD.WIDE.U32.X R2, R21, UR7, R2, P1 ;  /* 0x0000000715027c25 */ /* 0x000fd000088e0402 */
.L_x_67:
[--C-:B------:R-:W-:Y:S01]  /*43d0*/  SHF.R.U64 R14, R2, UR8, R3.reuse ;  /* 0x00000008020e7c19 */ /* 0x100fe20008001203 */
[----:B------:R-:W-:Y:S01]  /*43e0*/  FMUL R22, R22, UR9 ;  /* 0x0000000916167c20 */ /* 0x000fe20008400000 */
[----:B------:R-:W-:Y:S01]  /*43f0*/  SHF.R.U32.HI R2, RZ, UR8, R3 ;  /* 0x00000008ff027c19 */ /* 0x000fe20008011603 */
[----:B------:R-:W0:Y:S01]  /*4400*/  LDC R4, c[0x0][0x144] ;  /* 0x00005100ff047b82 */ /* 0x000e220000000800 */
[----:B------:R-:W-:Y:S01]  /*4410*/  IADD3 R21, P0, RZ, -R14, RZ ;  /* 0x8000000eff157210 */ /* 0x000fe20007f1e0ff */
[----:B------:R-:W-:Y:S01]  /*4420*/  ULDC.64 UR6, c[0x0][0x620] ;  /* 0x0001880000067ab9 */ /* 0x000fe20000000a00 */
[----:B-1----:R-:W-:Y:S01]  /*4430*/  I2FP.F32.U32 R3, R20 ;  /* 0x0000001400037245 */ /* 0x002fe20000201000 */
[----:B------:R-:W-:Y:S01]  /*4440*/  ULDC UR5, c[0x0][0x154] ;  /* 0x0000550000057ab9 */ /* 0x000fe20000000800 */
[----:B------:R-:W1:Y:S01]  /*4450*/  F2I.U32.TRUNC.NTZ R22, R22 ;  /* 0x0000001600167305 */ /* 0x000e62000020f000 */
[----:B------:R-:W-:Y:S01]  /*4460*/  IMAD.X R2, RZ, RZ, ~R2, P0 ;  /* 0x000000ffff027224 */ /* 0x000fe200000e0e02 */
[----:B------:R-:W-:Y:S01]  /*4470*/  ISETP.NE.AND P2, PT, R17, 0x1, PT ;  /* 0x000000011100780c */ /* 0x000fe20003f45270 */
[----:B------:R-:W-:Y:S01]  /*4480*/  FMUL R23, R3, UR5 ;  /* 0x0000000503177c20 */ /* 0x000fe20008400000 */
[----:B------:R-:W2:Y:S01]  /*4490*/  LDC R25, c[0x0][0x148] ;  /* 0x00005200ff197b82 */ /* 0x000ea20000000800 */
[----:B------:R-:W-:Y:S01]  /*44a0*/  IMAD R2, R2, UR6, RZ ;  /* 0x0000000602027c24 */ /* 0x000fe2000f8e02ff */
[----:B------:R-:W-:Y:S01]  /*44b0*/  ULDC UR5, c[0x0][0x618] ;  /* 0x0001860000057ab9 */ /* 0x000fe20000000800 */
[----:B------:R-:W-:-:S02]  /*44c0*/  IMAD.MOV.U32 R3, RZ, RZ, R19 ;  /* 0x000000ffff037224 */ /* 0x000fc400078e0013 */
[----:B------:R-:W-:Y:S01]  /*44d0*/  IMAD R5, R21, UR7, R2 ;  /* 0x0000000715057c24 */ /* 0x000fe2000f8e0202 */
[----:B------:R-:W3:Y:S01]  /*44e0*/  F2I.U32.TRUNC.NTZ R23, R23 ;  /* 0x0000001700177305 */ /* 0x000ee2000020f000 */
[----:B------:R-:W-:-:S04]  /*44f0*/  IMAD.MOV.U32 R2, RZ, RZ, R18 ;  /* 0x000000ffff027224 */ /* 0x000fc800078e0012 */
[----:B------:R-:W-:Y:S01]  /*4500*/  IMAD.WIDE.U32 R2, R21, UR6, R2 ;  /* 0x0000000615027c25 */ /* 0x000fe2000f8e0002 */
[----:B------:R-:W-:Y:S02]  /*4510*/  ULDC.64 UR6, c[0x0][0x640] ;  /* 0x0001900000067ab9 */ /* 0x000fe40000000a00 */
[----:B------:R-:W-:Y:S01]  /*4520*/  ISETP.NE.U32.AND P0, PT, RZ, UR6, PT ;  /* 0x00000006ff007c0c */ /* 0x000fe2000bf05070 */
[----:B------:R-:W-:Y:S02]  /*4530*/  IMAD.IADD R3, R3, 0x1, R5 ;  /* 0x0000000103037824 */ /* 0x000fe400078e0205 */
[----:B-1----:R-:W-:Y:S01]  /*4540*/  IMAD.MOV R22, RZ, RZ, -R22 ;  /* 0x000000ffff167224 */ /* 0x002fe200078e0a16 */
[----:B------:R-:W-:Y:S02]  /*4550*/  ISETP.NE.AND.EX P0, PT, RZ, UR7, PT, P0 ;  /* 0x00000007ff007c0c */ /* 0x000fe4000bf05300 */
[----:B------:R-:W-:Y:S01]  /*4560*/  SHF.R.U64 R21, R2, UR5, R3 ;  /* 0x0000000502157c19 */ /* 0x000fe20008001203 */
[----:B0-----:R-:W-:Y:S01]  /*4570*/  IMAD R15, R4, R22, R15 ;  /* 0x00000016040f7224 */ /* 0x001fe200078e020f */
[----:B------:R-:W-:Y:S01]  /*4580*/  SHF.R.U32.HI R2, RZ, UR5, R3 ;  /* 0x00000005ff027c19 */ /* 0x000fe20008011603 */
[----:B------:R-:W-:Y:S01]  /*4590*/  ULDC UR5, c[0x0][0x608] ;  /* 0x0001820000057ab9 */ /* 0x000fe20000000800 */
[----:B---3--:R-:W-:-:S02]  /*45a0*/  IMAD.MOV R4, RZ, RZ, -R23 ;  /* 0x000000ffff047224 */ /* 0x008fc400078e0a17 */
[--C-:B------:R-:W-:Y:S02]  /*45b0*/  SHF.R.U64 R22, R21, UR5, R2.reuse ;  /* 0x0000000515167c19 */ /* 0x100fe40008001202 */
[----:B------:R-:W-:Y:S01]  /*45c0*/  SHF.R.U32.HI R3, RZ, UR5, R2 ;  /* 0x00000005ff037c19 */ /* 0x000fe20008011602 */
[----:B------:R-:W-:Y:S01]  /*45d0*/  ULDC UR5, c[0x0][0x658] ;  /* 0x0001960000057ab9 */ /* 0x000fe20000000800 */
[----:B--2---:R-:W-:Y:S02]  /*45e0*/  @P2 IMAD R15, R25, R4, R20 ;  /* 0x00000004190f2224 */ /* 0x004fe400078e0214 */
[--C-:B------:R-:W-:Y:S02]  /*45f0*/  SHF.R.U64 R20, R22, UR5, R3.reuse ;  /* 0x0000000516147c19 */ /* 0x100fe40008001203 */
[----:B------:R-:W-:-:S03]  /*4600*/  SHF.R.U32.HI R23, RZ, UR5, R3 ;  /* 0x00000005ff177c19 */ /* 0x000fc60008011603 */
[----:B------:R-:W-:Y:S02]  /*4610*/  IMAD.MOV.U32 R4, RZ, RZ, R20 ;  /* 0x000000ffff047224 */ /* 0x000fe400078e0014 */
[----:B------:R-:W-:Y:S01]  /*4620*/  IMAD.MOV.U32 R3, RZ, RZ, R23 ;  /* 0x000000ffff037224 */ /* 0x000fe200078e0017 */
[----:B------:R-:W-:Y:S06]  /*4630*/  @!P0 BRA `(.L_x_68) ;  /* 0x00000000002c8947 */ /* 0x000fec0003800000 */
        /* <DEDUP_REMOVED lines=9> */
[----:B------:R-:W-:-:S04]  /*46d0*/  IMAD.WIDE.U32.X R2, R23, UR7, R2, P1 ;  /* 0x0000000717027c25 */ /* 0x000fc800088e0402 */
[----:B------:R-:W-:-:S07]  /*46e0*/  IMAD.MOV.U32 R4, RZ, RZ, R2 ;  /* 0x000000ffff047224 */ /* 0x000fce00078e0002 */
.L_x_68:
[----:B------:R-:W-:Y:S01]  /*46f0*/  ULDC UR5, c[0x0][0x648] ;  /* 0x0001920000057ab9 */ /* 0x000fe20000000800 */
[----:B------:R-:W-:Y:S01]  /*4700*/  LOP3.LUT R2, R22, UR17, RZ, 0xc0, !PT ;  /* 0x0000001116027c12 */ /* 0x000fe2000f8ec0ff */
[----:B------:R-:W-:Y:S01]  /*4710*/  ULDC UR6, c[0x0][0x610] ;  /* 0x0001840000067ab9 */ /* 0x000fe20000000800 */
[----:B------:R-:W-:Y:S01]  /*4720*/  SHF.R.U64 R3, R4, UR5, R3 ;  /* 0x0000000504037c19 */ /* 0x000fe20008001203 */
[----:B------:R-:W-:Y:S01]  /*4730*/  ULDC UR5, c[0x0][0x638] ;  /* 0x00018e0000057ab9 */ /* 0x000fe20000000800 */
[----:B------:R-:W-:-:S03]  /*4740*/  LOP3.LUT R21, R21, UR4, RZ, 0xc0, !PT ;  /* 0x0000000415157c12 */ /* 0x000fc6000f8ec0ff */
[----:B------:R-:W-:Y:S02]  /*4750*/  IMAD.MOV R5, RZ, RZ, -R3 ;  /* 0x000000ffff057224 */ /* 0x000fe400078e0a03 */
[----:B------:R-:W-:Y:S02]  /*4760*/  IMAD R2, R3, UR18, R2 ;  /* 0x0000001203027c24 */ /* 0x000fe4000f8e0202 */
[----:B------:R-:W-:Y:S01]  /*4770*/  IMAD R20, R5, UR5, R20 ;  /* 0x0000000505147c24 */ /* 0x000fe2000f8e0214 */
[----:B------:R-:W-:Y:S01]  /*4780*/  ULDC UR5, c[0x0][0x600] ;  /* 0x0001800000057ab9 */ /* 0x000fe20000000800 */
[----:B------:R-:W-:Y:S02]  /*4790*/  IMAD R15, R2, UR6, R15 ;  /* 0x00000006020f7c24 */ /* 0x000fe4000f8e020f */
[----:B------:R-:W-:Y:S02]  /*47a0*/  IMAD R20, R20, UR5, R21 ;  /* 0x0000000514147c24 */ /* 0x000fe4000f8e0215 */
[----:B------:R-:W-:-:S03]  /*47b0*/  IMAD.MOV.U32 R2, RZ, RZ, 0x1 ;  /* 0x00000001ff027424 */ /* 0x000fc600078e00ff */
[----:B------:R-:W-:Y:S02]  /*47c0*/  SEL R22, R20, R15, !P2 ;  /* 0x0000000f14167207 */ /* 0x000fe40005000000 */
[----:B------:R-:W-:Y:S01]  /*47d0*/  SEL R21, R15, R20, !P2 ;  /* 0x000000140f157207 */ /* 0x000fe20005000000 */
[----:B------:R-:W-:-:S07]  /*47e0*/  IMAD.MOV.U32 R20, RZ, RZ, R14 ;  /* 0x000000ffff147224 */ /* 0x000fce00078e000e */
.L_x_66:
[----:B------:R-:W-:Y:S05]  /*47f0*/  BSYNC B1 ;  /* 0x0000000000017941 */ /* 0x000fea0003800000 */
.L_x_65:
[----:B------:R-:W-:-:S13]  /*4800*/  LOP3.LUT P0, RZ, R2, 0xff, RZ, 0xc0, !PT ;  /* 0x000000ff02ff7812 */ /* 0x000fda000780c0ff */
[----:B------:R-:W-:Y:S05]  /*4810*/  @P0 BRA `(.L_x_69) ;  /* 0xfffffff400380947 */ /* 0x000fea000383ffff */
[----:B------:R-:W-:Y:S05]  /*4820*/  BSYNC B0 ;  /* 0x0000000000007941 */ /* 0x000fea0003800000 */
.L_x_58:
[----:B------:R-:W-:-:S03]  /*4830*/  UMOV UR5, 0xffffffff ;  /* 0xffffffff00057882 */ /* 0x000fc60000000000 */
[----:B------:R-:W-:Y:S05]  /*4840*/  BRA.DIV UR5, `(.L_x_70) ;  /* 0x00000006055c7947 */ /* 0x000fea000b800000 */
[----:B------:R-:W-:-:S13]  /*4850*/  ELECT P6, URZ, PT ;  /* 0x00000000003f782f */ /* 0x000fda00038c0000 */
.L_x_86:
[----:B------:R-:W-:Y:S04]  /*4860*/  BSSY B0, `(.L_x_71) ;  /* 0x000003d000007945 */ /* 0x000fe80003800000 */
[----:B------:R-:W-:Y:S05]  /*4870*/  @!P6 BRA `(.L_x_72) ;  /* 0x0000000000ece947 */ /* 0x000fea0003800000 */
[----:B------:R-:W-:-:S04]  /*4880*/  LOP3.LUT R16, R16, 0x2, RZ, 0xfc, !PT ;  /* 0x0000000210107812 */ /* 0x000fc800078efcff */
[----:B------:R-:W-:-:S13]  /*4890*/  ISETP.NE.AND P0, PT, R16, 0x3, PT ;  /* 0x000000031000780c */ /* 0x000fda0003f05270 */
[----:B------:R-:W-:Y:S05]  /*48a0*/  @!P0 BRA `(.L_x_73) ;  /* 0x0000000000048947 */ /* 0x000fea0003800000 */
[----:B------:R-:W-:Y:S01]  /*48b0*/  BPT.TRAP 0x1 ;  /* 0x000000040000795c */ /* 0x000fe20000300000 */
.L_x_73:
[----:B------:R-:W0:Y:S01]  /*48c0*/  S2R R3, SR_CgaCtaId ;  /* 0x0000000000037919 */ /* 0x000e220000008800 */
[----:B------:R-:W-:Y:S02]  /*48d0*/  MOV R0, 0x400 ;  /* 0x0000040000007802 */ /* 0x000fe40000000f00 */
[----:B------:R-:W-:Y:S02]  /*48e0*/  SHF.L.U32 R2, R6, 0x1f, RZ ;  /* 0x0000001f06027819 */ /* 0x000fe400000006ff */
[----:B0-----:R-:W-:-:S05]  /*48f0*/  LEA R0, R3, R0, 0x18 ;  /* 0x0000000003007211 */ /* 0x001fca00078ec0ff */
[----:B------:R-:W-:-:S04]  /*4900*/  VIADD R0, R0, 0x30 ;  /* 0x0000003000007836 */ /* 0x000fc80000000000 */
[C---:B------:R-:W-:Y:S02]  /*4910*/  IMAD R5, R7.reuse, 0x8, R0 ;  /* 0x0000000807057824 */ /* 0x040fe400078e0200 */
[----:B------:R-:W-:Y:S02]  /*4920*/  VIADD R7, R7, 0x1 ;  /* 0x0000000107077836 */ /* 0x000fe40000000000 */
[----:B------:R-:W0:Y:S03]  /*4930*/  SYNCS.PHASECHK.TRANS64.TRYWAIT P0, [R5+URZ], R2 ;  /* 0x00000002050075a7 */ /* 0x000e26000800017f */
[----:B------:R-:W-:-:S04]  /*4940*/  ISETP.NE.AND P1, PT, R7, 0x6, PT ;  /* 0x000000060700780c */ /* 0x000fc80003f25270 */
[----:B------:R-:W-:Y:S02]  /*4950*/  SEL R3, RZ, 0x1, P1 ;  /* 0x00000001ff037807 */ /* 0x000fe40000800000 */
[----:B------:R-:W-:Y:S02]  /*4960*/  SEL R7, R7, RZ, P1 ;  /* 0x000000ff07077207 */ /* 0x000fe40000800000 */
[----:B------:R-:W-:-:S03]  /*4970*/  LOP3.LUT R6, R6, R3, RZ, 0x3c, !PT ;  /* 0x0000000306067212 */ /* 0x000fc600078e3cff */
[----:B------:R-:W-:Y:S01]  /*4980*/  IMAD R9, R7, 0x8, R0 ;  /* 0x0000000807097824 */ /* 0x000fe200078e0200 */
[----:B------:R-:W-:Y:S01]  /*4990*/  SHF.L.U32 R4, R6, 0x1f, RZ ;  /* 0x0000001f06047819 */ /* 0x000fe200000006ff */
[----:B0-----:R-:W-:Y:S06]  /*49a0*/  @!P0 BRA `(.L_x_74) ;  /* 0x0000000400248947 */ /* 0x001fec0003800000 */
.L_x_87:
[----:B------:R-:W1:Y:S01]  /*49b0*/  SYNCS.PHASECHK.TRANS64.TRYWAIT P0, [R9+URZ], R4 ;  /* 0x00000004090075a7 */ /* 0x000e62000800017f */
[----:B0-----:R-:W-:-:S05]  /*49c0*/  VIADD R2, R7, 0x1 ;  /* 0x0000000107027836 */ /* 0x001fca0000000000 */
[----:B------:R-:W-:-:S04]  /*49d0*/  ISETP.NE.AND P1, PT, R2, 0x6, PT ;  /* 0x000000060200780c */ /* 0x000fc80003f25270 */
[----:B------:R-:W-:Y:S02]  /*49e0*/  SEL R3, RZ, 0x1, P1 ;  /* 0x00000001ff037807 */ /* 0x000fe40000800000 */
[----:B------:R-:W-:Y:S02]  /*49f0*/  SEL R7, R2, RZ, P1 ;  /* 0x000000ff02077207 */ /* 0x000fe40000800000 */
[----:B------:R-:W-:-:S03]  /*4a00*/  LOP3.LUT R6, R6, R3, RZ, 0x3c, !PT ;  /* 0x0000000306067212 */ /* 0x000fc600078e3cff */
[----:B------:R-:W-:Y:S01]  /*4a10*/  IMAD R8, R7, 0x8, R0 ;  /* 0x0000000807087824 */ /* 0x000fe200078e0200 */
[----:B------:R-:W-:Y:S01]  /*4a20*/  SHF.L.U32 R5, R6, 0x1f, RZ ;  /* 0x0000001f06057819 */ /* 0x000fe200000006ff */
[----:B-1----:R-:W-:Y:S06]  /*4a30*/  @!P0 BRA `(.L_x_75) ;  /* 0x0000000400148947 */ /* 0x002fec0003800000 */
.L_x_88:
[----:B------:R-:W1:Y:S01]  /*4a40*/  SYNCS.PHASECHK.TRANS64.TRYWAIT P0, [R8+URZ], R5 ;  /* 0x00000005080075a7 */ /* 0x000e62000800017f */
[----:B------:R-:W-:-:S05]  /*4a50*/  VIADD R2, R7, 0x1 ;  /* 0x0000000107027836 */ /* 0x000fca0000000000 */
[----:B------:R-:W-:-:S04]  /*4a60*/  ISETP.NE.AND P1, PT, R2, 0x6, PT ;  /* 0x000000060200780c */ /* 0x000fc80003f25270 */
[----:B------:R-:W-:Y:S02]  /*4a70*/  SEL R3, RZ, 0x1, P1 ;  /* 0x00000001ff037807 */ /* 0x000fe40000800000 */
[----:B------:R-:W-:Y:S02]  /*4a80*/  SEL R7, R2, RZ, P1 ;  /* 0x000000ff02077207 */ /* 0x000fe40000800000 */
[----:B------:R-:W-:-:S03]  /*4a90*/  LOP3.LUT R6, R6, R3, RZ, 0x3c, !PT ;  /* 0x0000000306067212 */ /* 0x000fc600078e3cff */
[----:B0-----:R-:W-:Y:S01]  /*4aa0*/  IMAD R9, R7, 0x8, R0 ;  /* 0x0000000807097824 */ /* 0x001fe200078e0200 */
[----:B------:R-:W-:Y:S01]  /*4ab0*/  SHF.L.U32 R4, R6, 0x1f, RZ ;  /* 0x0000001f06047819 */ /* 0x000fe200000006ff */
[----:B-1----:R-:W-:Y:S06]  /*4ac0*/  @!P0 BRA `(.L_x_76) ;  /* 0x0000000400048947 */ /* 0x002fec0003800000 */
.L_x_89:
[----:B------:R-:W1:Y:S01]  /*4ad0*/  SYNCS.PHASECHK.TRANS64.TRYWAIT P0, [R9+URZ], R4 ;  /* 0x00000004090075a7 */ /* 0x000e62000800017f */
[----:B------:R-:W-:-:S05]  /*4ae0*/  VIADD R2, R7, 0x1 ;  /* 0x0000000107027836 */ /* 0x000fca0000000000 */
[----:B------:R-:W-:-:S04]  /*4af0*/  ISETP.NE.AND P1, PT, R2, 0x6, PT ;  /* 0x000000060200780c */ /* 0x000fc80003f25270 */
[----:B------:R-:W-:Y:S02]  /*4b00*/  SEL R3, RZ, 0x1, P1 ;  /* 0x00000001ff037807 */ /* 0x000fe40000800000 */
[----:B------:R-:W-:Y:S02]  /*4b10*/  SEL R7, R2, RZ, P1 ;  /* 0x000000ff02077207 */ /* 0x000fe40000800000 */
[----:B------:R-:W-:-:S03]  /*4b20*/  LOP3.LUT R11, R6, R3, RZ, 0x3c, !PT ;  /* 0x00000003060b7212 */ /* 0x000fc600078e3cff */
[----:B------:R-:W-:Y:S01]  /*4b30*/  IMAD R6, R7, 0x8, R0 ;  /* 0x0000000807067824 */ /* 0x000fe200078e0200 */
[----:B0-----:R-:W-:Y:S01]  /*4b40*/  SHF.L.U32 R5, R11, 0x1f, RZ ;  /* 0x0000001f0b057819 */ /* 0x001fe200000006ff */
[----:B-1----:R-:W-:Y:S06]  /*4b50*/  @!P0 BRA `(.L_x_77) ;  /* 0x0000000000f48947 */ /* 0x002fec0003800000 */
.L_x_90:
[----:B------:R-:W1:Y:S01]  /*4b60*/  SYNCS.PHASECHK.TRANS64.TRYWAIT P0, [R6+URZ], R5 ;  /* 0x00000005060075a7 */ /* 0x000e62000800017f */
[----:B------:R-:W-:-:S05]  /*4b70*/  VIADD R2, R7, 0x1 ;  /* 0x0000000107027836 */ /* 0x000fca0000000000 */
[----:B------:R-:W-:-:S04]  /*4b80*/  ISETP.NE.AND P1, PT, R2, 0x6, PT ;  /* 0x000000060200780c */ /* 0x000fc80003f25270 */
[----:B0-----:R-:W-:Y:S02]  /*4b90*/  SEL R4, RZ, 0x1, P1 ;  /* 0x00000001ff047807 */ /* 0x001fe40000800000 */
[----:B------:R-:W-:Y:S02]  /*4ba0*/  SEL R3, R2, RZ, P1 ;  /* 0x000000ff02037207 */ /* 0x000fe40000800000 */
[----:B------:R-:W-:Y:S01]  /*4bb0*/  LOP3.LUT R4, R11, R4, RZ, 0x3c, !PT ;  /* 0x000000040b047212 */ /* 0x000fe200078e3cff */
[----:B-1----:R-:W-:Y:S06]  /*4bc0*/  @!P0 BRA `(.L_x_78) ;  /* 0x0000000000ec8947 */ /* 0x002fec0003800000 */
.L_x_91:
[----:B------:R-:W-:Y:S01]  /*4bd0*/  IMAD R3, R3, 0x8, R0 ;  /* 0x0000000803037824 */ /* 0x000fe200078e0200 */
[----:B------:R-:W-:-:S07]  /*4be0*/  SHF.L.U32 R0, R4, 0x1f, RZ ;  /* 0x0000001f04007819 */ /* 0x000fce00000006ff */
.L_x_79:
[----:B-1----:R1:W2:Y:S02]  /*4bf0*/  SYNCS.PHASECHK.TRANS64.TRYWAIT P0, [R3+URZ], R0 ;  /* 0x00000000030075a7 */ /* 0x0022a4000800017f */
[----:B--2---:R-:W-:Y:S05]  /*4c00*/  @!P0 NANOSLEEP.SYNCS 0x989680 ;  /* 0x009896800000895d */ /* 0x004fea0003900000 */
[----:B------:R-:W2:Y:S02]  /*4c10*/  @!P0 SYNCS.PHASECHK.TRANS64 P0, [R3+URZ], R0 ;  /* 0x00000000030085a7 */ /* 0x000ea4000800007f */
[----:B--2---:R-:W-:Y:S05]  /*4c20*/  @!P0 BRA `(.L_x_79) ;  /* 0xfffffffc00f08947 */ /* 0x004fea000383ffff */
.L_x_72:
[----:B------:R-:W-:Y:S05]  /*4c30*/  BSYNC B0 ;  /* 0x0000000000007941 */ /* 0x000fea0003800000 */
.L_x_71:
[----:B------:R-:W-:Y:S05]  /*4c40*/  EXIT ;  /* 0x000000000000794d */ /* 0x000fea0003800000 */
.L_x_21:
[----:B-1----:R1:W2:Y:S02]  /*4c50*/  SYNCS.PHASECHK.TRANS64.TRYWAIT P1, [R3+URZ], R0 ;  /* 0x00000000030075a7 */ /* 0x0022a4000802017f */
[----:B--2---:R-:W-:Y:S05]  /*4c60*/  @!P1 NANOSLEEP.SYNCS 0x989680 ;  /* 0x009896800000995d */ /* 0x004fea0003900000 */
[----:B------:R-:W2:Y:S02]  /*4c70*/  @!P1 SYNCS.PHASECHK.TRANS64 P1, [R3+URZ], R0 ;  /* 0x00000000030095a7 */ /* 0x000ea4000802007f */
[----:B--2---:R-:W-:Y:S05]  /*4c80*/  @!P1 BRA `(.L_x_21) ;  /* 0xfffffffc00f09947 */ /* 0x004fea000383ffff */
[----:B------:R-:W-:Y:S05]  /*4c90*/  BRA `(.L_x_20) ;  /* 0xffffffc800647947 */ /* 0x000fea000383ffff */
.L_x_26:
[----:B-1----:R1:W2:Y:S02]  /*4ca0*/  SYNCS.PHASECHK.TRANS64.TRYWAIT P1, [R4+URZ], R3 ;  /* 0x00000003040075a7 */ /* 0x0022a4000802017f */
[----:B--2---:R-:W-:Y:S05]  /*4cb0*/  @!P1 NANOSLEEP.SYNCS 0x989680 ;  /* 0x009896800000995d */ /* 0x004fea0003900000 */
[----:B------:R-:W2:Y:S02]  /*4cc0*/  @!P1 SYNCS.PHASECHK.TRANS64 P1, [R4+URZ], R3 ;  /* 0x00000003040095a7 */ /* 0x000ea4000802007f */
[----:B--2---:R-:W-:Y:S05]  /*4cd0*/  @!P1 BRA `(.L_x_26) ;  /* 0xfffffffc00f09947 */ /* 0x004fea000383ffff */
[----:B------:R-:W-:Y:S05]  /*4ce0*/  BRA `(.L_x_25) ;  /* 0xffffffcc00b07947 */ /* 0x000fea000383ffff */
.L_x_59:
[----:B------:R-:W-:Y:S01]  /*4cf0*/  BSSY B1, `(.L_x_80) ;  /* 0x0000006000017945 */ /* 0x000fe20003800000 */
[----:B------:R-:W-:-:S07]  /*4d00*/  IMAD.MOV.U32 R15, RZ, RZ, -0x1 ;  /* 0xffffffffff0f7424 */ /* 0x000fce00078e00ff */
[----:B------:R-:W-:Y:S05]  /*4d10*/  WARPSYNC.COLLECTIVE R15, `(.L_x_81) ;  /* 0x000000000f0c7348 */ /* 0x000fea0003c00000 */
[----:B------:R-:W-:Y:S02]  /*4d20*/  ELECT P6, UR62, PT ;  /* 0x00000000003e782f */ /* 0x000fe400038c0000 */
[----:B------:R-:W-:Y:S01]  /*4d30*/  MOV R14, UR62 ;  /* 0x0000003e000e7c02 */ /* 0x000fe20008000f00 */
[----:B------:R-:W-:Y:S10]  /*4d40*/  ENDCOLLECTIVE ;  /* 0x000000000000791b */ /* 0x000ff40003800000 */
.L_x_81:
[----:B------:R-:W-:Y:S05]  /*4d50*/  BSYNC B1 ;  /* 0x0000000000017941 */ /* 0x000fea0003800000 */
.L_x_80:
[----:B------:R-:W-:Y:S05]  /*4d60*/  BRA `(.L_x_82) ;  /* 0xffffffec00f07947 */ /* 0x000fea000383ffff */
.L_x_62:
[----:B0-----:R0:W1:Y:S02]  /*4d70*/  SYNCS.PHASECHK.TRANS64.TRYWAIT P0, [R15+URZ+0x30], R4 ;  /* 0x000030040f0075a7 */ /* 0x001064000800017f */
[----:B-1----:R-:W-:Y:S05]  /*4d80*/  @!P0 NANOSLEEP.SYNCS 0x989680 ;  /* 0x009896800000895d */ /* 0x002fea0003900000 */
[----:B------:R-:W1:Y:S02]  /*4d90*/  @!P0 SYNCS.PHASECHK.TRANS64 P0, [R15+URZ+0x30], R4 ;  /* 0x000030040f0085a7 */ /* 0x000e64000800007f */
[----:B-1----:R-:W-:Y:S05]  /*4da0*/  @!P0 BRA `(.L_x_62) ;  /* 0xfffffffc00f08947 */ /* 0x002fea000383ffff */
[----:B------:R-:W-:Y:S05]  /*4db0*/  BRA `(.L_x_83) ;  /* 0xfffffff000287947 */ /* 0x000fea000383ffff */
.L_x_70:
[----:B------:R-:W-:Y:S01]  /*4dc0*/  BSSY B0, `(.L_x_84) ;  /* 0x0000006000007945 */ /* 0x000fe20003800000 */
[----:B------:R-:W-:-:S07]  /*4dd0*/  IMAD.MOV.U32 R15, RZ, RZ, -0x1 ;  /* 0xffffffffff0f7424 */ /* 0x000fce00078e00ff */
[----:B------:R-:W-:Y:S05]  /*4de0*/  WARPSYNC.COLLECTIVE R15, `(.L_x_85) ;  /* 0x000000000f0c7348 */ /* 0x000fea0003c00000 */
[----:B------:R-:W-:Y:S02]  /*4df0*/  ELECT P6, UR62, PT ;  /* 0x00000000003e782f */ /* 0x000fe400038c0000 */
[----:B------:R-:W-:Y:S01]  /*4e00*/  MOV R14, UR62 ;  /* 0x0000003e000e7c02 */ /* 0x000fe20008000f00 */
[----:B------:R-:W-:Y:S10]  /*4e10*/  ENDCOLLECTIVE ;  /* 0x000000000000791b */ /* 0x000ff40003800000 */
.L_x_85:
[----:B------:R-:W-:Y:S05]  /*4e20*/  BSYNC B0 ;  /* 0x0000000000007941 */ /* 0x000fea0003800000 */
.L_x_84:
[----:B------:R-:W-:Y:S05]  /*4e30*/  BRA `(.L_x_86) ;  /* 0xfffffff800887947 */ /* 0x000fea000383ffff */
.L_x_74:
[----:B0-----:R0:W1:Y:S02]  /*4e40*/  SYNCS.PHASECHK.TRANS64.TRYWAIT P0, [R5+URZ], R2 ;  /* 0x00000002050075a7 */ /* 0x001064000800017f */
[----:B-1----:R-:W-:Y:S05]  /*4e50*/  @!P0 NANOSLEEP.SYNCS 0x989680 ;  /* 0x009896800000895d */ /* 0x002fea0003900000 */
[----:B------:R-:W1:Y:S02]  /*4e60*/  @!P0 SYNCS.PHASECHK.TRANS64 P0, [R5+URZ], R2 ;  /* 0x00000002050085a7 */ /* 0x000e64000800007f */
[----:B-1----:R-:W-:Y:S05]  /*4e70*/  @!P0 BRA `(.L_x_74) ;  /* 0xfffffffc00f08947 */ /* 0x002fea000383ffff */
[----:B------:R-:W-:Y:S05]  /*4e80*/  BRA `(.L_x_87) ;  /* 0xfffffff800c87947 */ /* 0x000fea000383ffff */
.L_x_75:
[----:B0-----:R0:W1:Y:S02]  /*4e90*/  SYNCS.PHASECHK.TRANS64.TRYWAIT P0, [R9+URZ], R4 ;  /* 0x00000004090075a7 */ /* 0x001064000800017f */
[----:B-1----:R-:W-:Y:S05]  /*4ea0*/  @!P0 NANOSLEEP.SYNCS 0x989680 ;  /* 0x009896800000895d */ /* 0x002fea0003900000 */
[----:B------:R-:W1:Y:S02]  /*4eb0*/  @!P0 SYNCS.PHASECHK.TRANS64 P0, [R9+URZ], R4 ;  /* 0x00000004090085a7 */ /* 0x000e64000800007f */
[----:B-1----:R-:W-:Y:S05]  /*4ec0*/  @!P0 BRA `(.L_x_75) ;  /* 0xfffffffc00f08947 */ /* 0x002fea000383ffff */
[----:B------:R-:W-:Y:S05]  /*4ed0*/  BRA `(.L_x_88) ;  /* 0xfffffff800d87947 */ /* 0x000fea000383ffff */
.L_x_76:
[----:B0-----:R0:W1:Y:S02]  /*4ee0*/  SYNCS.PHASECHK.TRANS64.TRYWAIT P0, [R8+URZ], R5 ;  /* 0x00000005080075a7 */ /* 0x001064000800017f */
[----:B-1----:R-:W-:Y:S05]  /*4ef0*/  @!P0 NANOSLEEP.SYNCS 0x989680 ;  /* 0x009896800000895d */ /* 0x002fea0003900000 */
[----:B------:R-:W1:Y:S02]  /*4f00*/  @!P0 SYNCS.PHASECHK.TRANS64 P0, [R8+URZ], R5 ;  /* 0x00000005080085a7 */ /* 0x000e64000800007f */
[----:B-1----:R-:W-:Y:S05]  /*4f10*/  @!P0 BRA `(.L_x_76) ;  /* 0xfffffffc00f08947 */ /* 0x002fea000383ffff */
[----:B------:R-:W-:Y:S05]  /*4f20*/  BRA `(.L_x_89) ;  /* 0xfffffff800e87947 */ /* 0x000fea000383ffff */
.L_x_77:
[----:B0-----:R0:W1:Y:S02]  /*4f30*/  SYNCS.PHASECHK.TRANS64.TRYWAIT P0, [R9+URZ], R4 ;  /* 0x00000004090075a7 */ /* 0x001064000800017f */
[----:B-1----:R-:W-:Y:S05]  /*4f40*/  @!P0 NANOSLEEP.SYNCS 0x989680 ;  /* 0x009896800000895d */ /* 0x002fea0003900000 */
[----:B------:R-:W1:Y:S02]  /*4f50*/  @!P0 SYNCS.PHASECHK.TRANS64 P0, [R9+URZ], R4 ;  /* 0x00000004090085a7 */ /* 0x000e64000800007f */
[----:B-1----:R-:W-:Y:S05]  /*4f60*/  @!P0 BRA `(.L_x_77) ;  /* 0xfffffffc00f08947 */ /* 0x002fea000383ffff */
[----:B------:R-:W-:Y:S05]  /*4f70*/  BRA `(.L_x_90) ;  /* 0xfffffff800f87947 */ /* 0x000fea000383ffff */
.L_x_78:
[----:B0-----:R0:W1:Y:S02]  /*4f80*/  SYNCS.PHASECHK.TRANS64.TRYWAIT P0, [R6+URZ], R5 ;  /* 0x00000005060075a7 */ /* 0x001064000800017f */
[----:B-1----:R-:W-:Y:S05]  /*4f90*/  @!P0 NANOSLEEP.SYNCS 0x989680 ;  /* 0x009896800000895d */ /* 0x002fea0003900000 */
[----:B------:R-:W1:Y:S02]  /*4fa0*/  @!P0 SYNCS.PHASECHK.TRANS64 P0, [R6+URZ], R5 ;  /* 0x00000005060085a7 */ /* 0x000e64000800007f */
[----:B-1----:R-:W-:Y:S05]  /*4fb0*/  @!P0 BRA `(.L_x_78) ;  /* 0xfffffffc00f08947 */ /* 0x002fea000383ffff */
[----:B------:R-:W-:Y:S05]  /*4fc0*/  BRA `(.L_x_91) ;  /* 0xfffffffc00007947 */ /* 0x000fea000383ffff */
.L_x_92:
[----:B------:R-:W-:-:S00]  /*4fd0*/  BRA `(.L_x_92) ;  /* 0xfffffffc00fc7947 */ /* 0x000fc0000383ffff */
[----:B------:R-:W-:-:S00]  /*4fe0*/  NOP ;  /* 0x0000000000007918 */ /* 0x000fc00000000000 */
        /* <DEDUP_REMOVED lines=9> */
.L_x_93:


//--------------------- .nv.global.init           --------------------------
	.section	.nv.global.init,"aw",@progbits
.nv.global.init:
	.type		$str$22,@object
	.size		$str$22,($str$23 - $str$22)
$str$22:
        /*0000*/ 	.byte	0x6b, 0x5f, 0x74, 0x69, 0x6c, 0x65, 0x5f, 0x63, 0x6f, 0x75, 0x6e, 0x74, 0x20, 0x3e, 0x3d, 0x20
        /*0010*/ 	.byte	0x31, 0x00
	.type		$str$23,@object
	.size		$str$23,(__unnamed_1 - $str$23)
$str$23:
        /*0012*/ 	.byte	0x2f, 0x74, 0x6d, 0x70, 0x2f, 0x63, 0x75, 0x74, 0x6c, 0x61, 0x73, 0x73, 0x5f, 0x73, 0x77, 0x65
        /*0022*/ 	.byte	0x65, 0x70, 0x5f, 0x73, 0x72, 0x63, 0x2f, 0x69, 0x6e, 0x63, 0x6c, 0x75, 0x64, 0x65, 0x2f, 0x63
        /*0032*/ 	.byte	0x75, 0x74, 0x6c, 0x61, 0x73, 0x73, 0x2f, 0x67, 0x65, 0x6d, 0x6d, 0x2f, 0x63, 0x6f, 0x6c, 0x6c
        /*0042*/ 	.byte	0x65, 0x63, 0x74, 0x69, 0x76, 0x65, 0x2f, 0x73, 0x6d, 0x39, 0x30, 0x5f, 0x6d, 0x6d, 0x61, 0x5f
        /*0052*/ 	.byte	0x74, 0x6d, 0x61, 0x5f, 0x67, 0x6d, 0x6d, 0x61, 0x5f, 0x73, 0x73, 0x5f, 0x77, 0x61, 0x72, 0x70
        /*0062*/ 	.byte	0x73, 0x70, 0x65, 0x63, 0x69, 0x61, 0x6c, 0x69, 0x7a, 0x65, 0x64, 0x2e, 0x68, 0x70, 0x70, 0x00
	.type		__unnamed_1,@object
	.size		__unnamed_1,(.L_0 - __unnamed_1)
__unnamed_1:
        /*0072*/ 	.byte	0x76, 0x6f, 0x69, 0x64, 0x20, 0x63, 0x75, 0x74, 0x6c, 0x61, 0x73, 0x73, 0x3a, 0x3a, 0x67, 0x65
        /* <DEDUP_REMOVED lines=172> */
        /*0b42*/ 	.byte	0x65, 0x6e, 0x74, 0x69, 0x74, 0x79, 0x5d, 0x00
.L_0:


//--------------------- .nv.shared._ZN7cutlass13device_kernelINS_4gemm6kernel13GemmUniversalIN4cute5tupleIJiiiiEEENS1_10collective13CollectiveMmaINS1_34MainloopSm90TmaGmmaWarpSpecializedILi6ENS5_IJNS4_1CILi2EEENSA_ILi1EEESC_EEENS1_35KernelTmaWarpSpecializedCooperativeEEENS5_IJNSA_ILi256EEENSA_ILi8EEENSA_ILi128EEEEEEaNS5_IJlSC_lEEEaSK_NS4_8TiledMMAINS4_8MMA_AtomIJNS4_4SM904GMMA25MMA_64x8x32_S32S8S8_SS_TNEEEENS4_6LayoutISD_NS5_IJSC_NSA_ILi0EEESS_EEEEENS5_IJNS4_10UnderscoreESV_SV_EEEEENS4_13SM90_TMA_LOADENS4_14ComposedLayoutINS4_7SwizzleILi3ELi4ELi3EEENS4_18smem_ptr_flag_bitsILi8EEENSR_INS5_IJSH_SI_EEENS5_IJSI_SC_EEEEEEEvNS4_8identityENS4_23SM90_TMA_LOAD_MULTICASTES17_vS18_EENS_8epilogue10collective6detail29Sm90TmaWarpSpecializedAdapterINS1C_15DefaultEpilogueIaSK_SK_NS1B_6thread17LinearCombinationIaLi1EiiLNS1G_9ScaleType4KindE0ELNS_15FloatRoundStyleE2EaEENS1_15EpilogueDefaultEEEEEvvEEEEvNT_6ParamsE --------------------------
	.section	.nv.shared._ZN7cutlass13device_kernelINS_4gemm6kernel13GemmUniversalIN4cute5tupleIJiiiiEEENS1_10collective13CollectiveMmaINS1_34MainloopSm90TmaGmmaWarpSpecializedILi6ENS5_IJNS4_1CILi2EEENSA_ILi1EEESC_EEENS1_35KernelTmaWarpSpecializedCooperativeEEENS5_IJNSA_ILi256EEENSA_ILi8EEENSA_ILi128EEEEEEaNS5_IJlSC_lEEEaSK_NS4_8TiledMMAINS4_8MMA_AtomIJNS4_4SM904GMMA25MMA_64x8x32_S32S8S8_SS_TNEEEENS4_6LayoutISD_NS5_IJSC_NSA_ILi0EEESS_EEEEENS5_IJNS4_10UnderscoreESV_SV_EEEEENS4_13SM90_TMA_LOADENS4_14ComposedLayoutINS4_7SwizzleILi3ELi4ELi3EEENS4_18smem_ptr_flag_bitsILi8EEENSR_INS5_IJSH_SI_EEENS5_IJSI_SC_EEEEEEEvNS4_8identityENS4_23SM90_TMA_LOAD_MULTICASTES17_vS18_EENS_8epilogue10collective6detail29Sm90TmaWarpSpecializedAdapterINS1C_15DefaultEpilogueIaSK_SK_NS1B_6thread17LinearCombinationIaLi1EiiLNS1G_9ScaleType4KindE0ELNS_15FloatRoundStyleE2EaEENS1_15EpilogueDefaultEEEEEvvEEEEvNT_6ParamsE,"aw",@nobits
	.sectionflags	@""
	.align	16
	.zero		1024


//--------------------- .nv.shared.reserved.0     --------------------------
	.section	.nv.shared.reserved.0,"aw",@nobits
	.weak		__nv_reservedSMEM_offset_0_alias
	.size		__nv_reservedSMEM_offset_0_alias, 0, 0
	.other		__nv_reservedSMEM_offset_0_alias,@"STO_CUDA_RESERVED_SHARED STV_DEFAULT"
__nv_reservedSMEM_offset_0_alias:
	.zero		0


//--------------------- .nv.global                --------------------------
	.section	.nv.global,"aw",@nobits
.nv.global:
	.type		_ZN39_INTERNAL_7e4d23c8_4_k_cu_43c7b8fe_29884cute1_E,@object
	.size		_ZN39_INTERNAL_7e4d23c8_4_k_cu_43c7b8fe_29884cute1_E,(_ZN39_INTERNAL_7e4d23c8_4_k_cu_43c7b8fe_29884cuda3std3__45__cpo6cbeginE - _ZN39_INTERNAL_7e4d23c8_4_k_cu_43c7b8fe_29884cute1_E)
_ZN39_INTERNAL_7e4d23c8_4_k_cu_43c7b8fe_29884cute1_E:
	.zero		1
	.type		_ZN39_INTERNAL_7e4d23c8_4_k_cu_43c7b8fe_29884cuda3std3__45__cpo6cbeginE,@object
	.size		_ZN39_INTERNAL_7e4d23c8_4_k_cu_43c7b8fe_29884cuda3std3__45__cpo6cbeginE,(_ZN39_INTERNAL_7e4d23c8_4_k_cu_43c7b8fe_29884cuda3std3__48in_placeE - _ZN39_INTERNAL_7e4d23c8_4_k_cu_43c7b8fe_29884cuda3std3__45__cpo6cbeginE)
_ZN39_INTERNAL_7e4d23c8_4_k_cu_43c7b8fe_29884cuda3std3__45__cpo6cbeginE:
	.zero		1
	.type		_ZN39_INTERNAL_7e4d23c8_4_k_cu_43c7b8fe_29884cuda3std3__48in_placeE,@object
	.size		_ZN39_INTERNAL_7e4d23c8_4_k_cu_43c7b8fe_29884cuda3std3__48in_placeE,(_ZN39_INTERNAL_7e4d23c8_4_k_cu_43c7b8fe_29884cuda3std6ranges3__45__cpo9iter_moveE - _ZN39_INTERNAL_7e4d23c8_4_k_cu_43c7b8fe_29884cuda3std3__48in_placeE)
_ZN39_INTERNAL_7e4d23c8_4_k_cu_43c7b8fe_29884cuda3std3__48in_placeE:
	.zero		1
	.type		_ZN39_INTERNAL_7e4d23c8_4_k_cu_43c7b8fe_29884cuda3std6ranges3__45__cpo9iter_moveE,@object
	.size		_ZN39_INTERNAL_7e4d23c8_4_k_cu_43c7b8fe_29884cuda3std6ranges3__45__cpo9iter_moveE,(_ZN39_INTERNAL_7e4d23c8_4_k_cu_43c7b8fe_29884cuda3std3__45__cpo5beginE - _ZN39_INTERNAL_7e4d23c8_4_k_cu_43c7b8fe_29884cuda3std6ranges3__45__cpo9iter_moveE)
_ZN39_INTERNAL_7e4d23c8_4_k_cu_43c7b8fe_29884cuda3std6ranges3__45__cpo9iter_moveE:
	.zero		1
	.type		_ZN39_INTERNAL_7e4d23c8_4_k_cu_43c7b8fe_29884cuda3std3__45__cpo5beginE,@object
	.size		_ZN39_INTERNAL_7e4d23c8_4_k_cu_43c7b8fe_29884cuda3std3__45__cpo5beginE,(_ZN39_INTERNAL_7e4d23c8_4_k_cu_43c7b8fe_29884cuda3std3__441_GLOBAL__N__7e4d23c8_4_k_cu_43c7b8fe_29886ignoreE - _ZN39_INTERNAL_7e4d23c8_4_k_cu_43c7b8fe_29884cuda3std3__45__cpo5beginE)
_ZN39_INTERNAL_7e4d23c8_4_k_cu_43c7b8fe_29884cuda3std3__45__cpo5beginE:
	.zero		1
	.type		_ZN39_INTERNAL_7e4d23c8_4_k_cu_43c7b8fe_29884cuda3std3__441_GLOBAL__N__7e4d23c8_4_k_cu_43c7b8fe_29886ignoreE,@object
	.size		_ZN39_INTERNAL_7e4d23c8_4_k_cu_43c7b8fe_29884cuda3std3__441_GLOBAL__N__7e4d23c8_4_k_cu_43c7b8fe_29886ignoreE,(_ZN39_INTERNAL_7e4d23c8_4_k_cu_43c7b8fe_29884cute7productE - _ZN39_INTERNAL_7e4d23c8_4_k_cu_43c7b8fe_29884cuda3std3__441_GLOBAL__N__7e4d23c8_4_k_cu_43c7b8fe_29886ignoreE)
_ZN39_INTERNAL_7e4d23c8_4_k_cu_43c7b8fe_29884cuda3std3__441_GLOBAL__N__7e4d23c8_4_k_cu_43c7b8fe_29886ignoreE:
	.zero		1
	.type		_ZN39_INTERNAL_7e4d23c8_4_k_cu_43c7b8fe_29884cute7productE,@object
	.size		_ZN39_INTERNAL_7e4d23c8_4_k_cu_43c7b8fe_29884cute7productE,(_ZN39_INTERNAL_7e4d23c8_4_k_cu_43c7b8fe_29884cuda3std3__45__cpo3endE - _ZN39_INTERNAL_7e4d23c8_4_k_cu_43c7b8fe_29884cute7productE)
_ZN39_INTERNAL_7e4d23c8_4_k_cu_43c7b8fe_29884cute7productE:
	.zero		1
	.type		_ZN39_INTERNAL_7e4d23c8_4_k_cu_43c7b8fe_29884cuda3std3__45__cpo3endE,@object
	.size		_ZN39_INTERNAL_7e4d23c8_4_k_cu_43c7b8fe_29884cuda3std3__45__cpo3endE,(_ZN39_INTERNAL_7e4d23c8_4_k_cu_43c7b8fe_29884cuda3std3__419piecewise_constructE - _ZN39_INTERNAL_7e4d23c8_4_k_cu_43c7b8fe_29884cuda3std3__45__cpo3endE)
_ZN39_INTERNAL_7e4d23c8_4_k_cu_43c7b8fe_29884cuda3std3__45__cpo3endE:
	.zero		1
	.type		_ZN39_INTERNAL_7e4d23c8_4_k_cu_43c7b8fe_29884cuda3std3__419piecewise_constructE,@object
	.size		_ZN39_INTERNAL_7e4d23c8_4_k_cu_43c7b8fe_29884cuda3std3__419piecewise_constructE,(_ZN39_INTERNAL_7e4d23c8_4_k_cu_43c7b8fe_29884cuda3std3__45__cpo4cendE - _ZN39_INTERNAL_7e4d23c8_4_k_cu_43c7b8fe_29884cuda3std3__419piecewise_constructE)
_ZN39_INTERNAL_7e4d23c8_4_k_cu_43c7b8fe_29884cuda3std3__419piecewise_constructE:
	.zero		1
	.type		_ZN39_INTERNAL_7e4d23c8_4_k_cu_43c7b8fe_29884cuda3std3__45__cpo4cendE,@object
	.size		_ZN39_INTERNAL_7e4d23c8_4_k_cu_43c7b8fe_29884cuda3std3__45__cpo4cendE,(_ZN39_INTERNAL_7e4d23c8_4_k_cu_43c7b8fe_29884cuda3std6ranges3__45__cpo4swapE - _ZN39_INTERNAL_7e4d23c8_4_k_cu_43c7b8fe_29884cuda3std3__45__cpo4cendE)
_ZN39_INTERNAL_7e4d23c8_4_k_cu_43c7b8fe_29884cuda3std3__45__cpo4cendE:
	.zero		1
	.type		_ZN39_INTERNAL_7e4d23c8_4_k_cu_43c7b8fe_29884cuda3std6ranges3__45__cpo4swapE,@object
	.size		_ZN39_INTERNAL_7e4d23c8_4_k_cu_43c7b8fe_29884cuda3std6ranges3__45__cpo4swapE,(.L_8 - _ZN39_INTERNAL_7e4d23c8_4_k_cu_43c7b8fe_29884cuda3std6ranges3__45__cpo4swapE)
_ZN39_INTERNAL_7e4d23c8_4_k_cu_43c7b8fe_29884cuda3std6ranges3__45__cpo4swapE:
	.zero		1
.L_8:


//--------------------- .nv.constant0._ZN7cutlass13device_kernelINS_4gemm6kernel13GemmUniversalIN4cute5tupleIJiiiiEEENS1_10collective13CollectiveMmaINS1_34MainloopSm90TmaGmmaWarpSpecializedILi6ENS5_IJNS4_1CILi2EEENSA_ILi1EEESC_EEENS1_35KernelTmaWarpSpecializedCooperativeEEENS5_IJNSA_ILi256EEENSA_ILi8EEENSA_ILi128EEEEEEaNS5_IJlSC_lEEEaSK_NS4_8TiledMMAINS4_8MMA_AtomIJNS4_4SM904GMMA25MMA_64x8x32_S32S8S8_SS_TNEEEENS4_6LayoutISD_NS5_IJSC_NSA_ILi0EEESS_EEEEENS5_IJNS4_10UnderscoreESV_SV_EEEEENS4_13SM90_TMA_LOADENS4_14ComposedLayoutINS4_7SwizzleILi3ELi4ELi3EEENS4_18smem_ptr_flag_bitsILi8EEENSR_INS5_IJSH_SI_EEENS5_IJSI_SC_EEEEEEEvNS4_8identityENS4_23SM90_TMA_LOAD_MULTICASTES17_vS18_EENS_8epilogue10collective6detail29Sm90TmaWarpSpecializedAdapterINS1C_15DefaultEpilogueIaSK_SK_NS1B_6thread17LinearCombinationIaLi1EiiLNS1G_9ScaleType4KindE0ELNS_15FloatRoundStyleE2EaEENS1_15EpilogueDefaultEEEEEvvEEEEvNT_6ParamsE --------------------------
	.section	.nv.constant0._ZN7cutlass13device_kernelINS_4gemm6kernel13GemmUniversalIN4cute5tupleIJiiiiEEENS1_10collective13CollectiveMmaINS1_34MainloopSm90TmaGmmaWarpSpecializedILi6ENS5_IJNS4_1CILi2EEENSA_ILi1EEESC_EEENS1_35KernelTmaWarpSpecializedCooperativeEEENS5_IJNSA_ILi256EEENSA_ILi8EEENSA_ILi128EEEEEEaNS5_IJlSC_lEEEaSK_NS4_8TiledMMAINS4_8MMA_AtomIJNS4_4SM904GMMA25MMA_64x8x32_S32S8S8_SS_TNEEEENS4_6LayoutISD_NS5_IJSC_NSA_ILi0EEESS_EEEEENS5_IJNS4_10UnderscoreESV_SV_EEEEENS4_13SM90_TMA_LOADENS4_14ComposedLayoutINS4_7SwizzleILi3ELi4ELi3EEENS4_18smem_ptr_flag_bitsILi8EEENSR_INS5_IJSH_SI_EEENS5_IJSI_SC_EEEEEEEvNS4_8identityENS4_23SM90_TMA_LOAD_MULTICASTES17_vS18_EENS_8epilogue10collective6detail29Sm90TmaWarpSpecializedAdapterINS1C_15DefaultEpilogueIaSK_SK_NS1B_6thread17LinearCombinationIaLi1EiiLNS1G_9ScaleType4KindE0ELNS_15FloatRoundStyleE2EaEENS1_15EpilogueDefaultEEEEEvvEEEEvNT_6ParamsE,"a",@progbits
	.sectionflags	@""
	.align	4
.nv.constant0._ZN7cutlass13device_kernelINS_4gemm6kernel13GemmUniversalIN4cute5tupleIJiiiiEEENS1_10collective13CollectiveMmaINS1_34MainloopSm90TmaGmmaWarpSpecializedILi6ENS5_IJNS4_1CILi2EEENSA_ILi1EEESC_EEENS1_35KernelTmaWarpSpecializedCooperativeEEENS5_IJNSA_ILi256EEENSA_ILi8EEENSA_ILi128EEEEEEaNS5_IJlSC_lEEEaSK_NS4_8TiledMMAINS4_8MMA_AtomIJNS4_4SM904GMMA25MMA_64x8x32_S32S8S8_SS_TNEEEENS4_6LayoutISD_NS5_IJSC_NSA_ILi0EEESS_EEEEENS5_IJNS4_10UnderscoreESV_SV_EEEEENS4_13SM90_TMA_LOADENS4_14ComposedLayoutINS4_7SwizzleILi3ELi4ELi3EEENS4_18smem_ptr_flag_bitsILi8EEENSR_INS5_IJSH_SI_EEENS5_IJSI_SC_EEEEEEEvNS4_8identityENS4_23SM90_TMA_LOAD_MULTICASTES17_vS18_EENS_8epilogue10collective6detail29Sm90TmaWarpSpecializedAdapterINS1C_15DefaultEpilogueIaSK_SK_NS1B_6thread17LinearCombinationIaLi1EiiLNS1G_9ScaleType4KindE0ELNS_15FloatRoundStyleE2EaEENS1_15EpilogueDefaultEEEEEvvEEEEvNT_6ParamsE:
	.zero		1664


//--------------------- SYMBOLS --------------------------

	.type		.nv.reservedSmem.offset0,@object
	.size		.nv.reservedSmem.offset0,0x4
	.type		__assertfail,@function
